//
// Generated by NVIDIA NVVM Compiler
//
// Compiler Build ID: CL-36424714
// Cuda compilation tools, release 13.0, V13.0.88
// Based on NVVM 20.0.0
//

.version 9.0
.target sm_100
.address_size 64

	// .globl	eddyLaplaceMove

.visible .entry eddyLaplaceMove(
	.param .u64 .ptr .align 1 eddyLaplaceMove_param_0,
	.param .u64 .ptr .align 1 eddyLaplaceMove_param_1,
	.param .u64 .ptr .align 1 eddyLaplaceMove_param_2,
	.param .u64 .ptr .align 1 eddyLaplaceMove_param_3,
	.param .u32 eddyLaplaceMove_param_4,
	.param .u32 eddyLaplaceMove_param_5,
	.param .u32 eddyLaplaceMove_param_6,
	.param .u64 .ptr .align 1 eddyLaplaceMove_param_7,
	.param .u64 .ptr .align 1 eddyLaplaceMove_param_8,
	.param .u32 eddyLaplaceMove_param_9,
	.param .f32 eddyLaplaceMove_param_10
)
{
	.reg .pred 	%p<43>;
	.reg .b32 	%r<99>;
	.reg .b32 	%f<89>;
	.reg .b64 	%rd<55>;
	.reg .b64 	%fd<65>;

	ld.param.u64 	%rd14, [eddyLaplaceMove_param_0];
	ld.param.u32 	%r33, [eddyLaplaceMove_param_4];
	ld.param.u32 	%r37, [eddyLaplaceMove_param_5];
	ld.param.u32 	%r35, [eddyLaplaceMove_param_6];
	ld.param.u64 	%rd15, [eddyLaplaceMove_param_7];
	ld.param.u64 	%rd16, [eddyLaplaceMove_param_8];
	ld.param.u32 	%r36, [eddyLaplaceMove_param_9];
	ld.param.f32 	%f41, [eddyLaplaceMove_param_10];
	cvta.to.global.u64 	%rd1, %rd16;
	cvta.to.global.u64 	%rd2, %rd15;
	cvta.to.global.u64 	%rd3, %rd14;
	mov.u32 	%r38, %ctaid.x;
	mov.u32 	%r39, %ntid.x;
	mov.u32 	%r40, %tid.x;
	mad.lo.s32 	%r1, %r38, %r39, %r40;
	mov.u32 	%r41, %ctaid.y;
	mov.u32 	%r42, %ntid.y;
	mov.u32 	%r43, %tid.y;
	mad.lo.s32 	%r44, %r41, %r42, %r43;
	mov.u32 	%r45, %ctaid.z;
	mov.u32 	%r46, %ntid.z;
	mov.u32 	%r47, %tid.z;
	mad.lo.s32 	%r3, %r45, %r46, %r47;
	setp.ge.s32 	%p1, %r1, %r33;
	setp.ge.s32 	%p2, %r44, %r37;
	or.pred  	%p3, %p1, %p2;
	setp.ge.s32 	%p4, %r3, %r35;
	or.pred  	%p5, %p3, %p4;
	@%p5 bra 	$L__BB0_50;
	mul.lo.s32 	%r4, %r37, %r3;
	add.s32 	%r48, %r4, %r44;
	mul.lo.s32 	%r5, %r48, %r33;
	add.s32 	%r6, %r5, %r1;
	setp.eq.s32 	%p6, %r36, 0;
	@%p6 bra 	$L__BB0_4;
	setp.ne.s32 	%p7, %r36, 1;
	@%p7 bra 	$L__BB0_5;
	add.s32 	%r52, %r1, %r44;
	add.s32 	%r53, %r52, %r3;
	and.b32  	%r54, %r53, 1;
	setp.eq.b32 	%p9, %r54, 1;
	not.pred 	%p10, %p9;
	@%p10 bra 	$L__BB0_50;
	bra.uni 	$L__BB0_5;
$L__BB0_4:
	add.s32 	%r49, %r1, %r44;
	add.s32 	%r50, %r49, %r3;
	and.b32  	%r51, %r50, 1;
	setp.eq.b32 	%p8, %r51, 1;
	@%p8 bra 	$L__BB0_50;
$L__BB0_5:
	add.s32 	%r56, %r1, %r33;
	add.s32 	%r57, %r56, -1;
	rem.s32 	%r58, %r57, %r33;
	add.s32 	%r7, %r58, %r5;
	add.s32 	%r59, %r1, 1;
	rem.s32 	%r60, %r59, %r33;
	add.s32 	%r8, %r60, %r5;
	add.s32 	%r61, %r44, %r37;
	add.s32 	%r62, %r61, -1;
	rem.u32 	%r63, %r62, %r37;
	add.s32 	%r64, %r63, %r4;
	mad.lo.s32 	%r9, %r64, %r33, %r1;
	add.s32 	%r65, %r44, 1;
	rem.u32 	%r66, %r65, %r37;
	add.s32 	%r67, %r66, %r4;
	mad.lo.s32 	%r10, %r67, %r33, %r1;
	add.s32 	%r68, %r3, %r35;
	add.s32 	%r69, %r68, -1;
	rem.u32 	%r70, %r69, %r35;
	mad.lo.s32 	%r71, %r70, %r37, %r44;
	mad.lo.s32 	%r11, %r71, %r33, %r1;
	add.s32 	%r72, %r3, 1;
	rem.u32 	%r73, %r72, %r35;
	mad.lo.s32 	%r74, %r73, %r37, %r44;
	mad.lo.s32 	%r12, %r74, %r33, %r1;
	mul.wide.s32 	%rd17, %r7, 4;
	add.s64 	%rd18, %rd3, %rd17;
	ld.global.f32 	%f83, [%rd18];
	mul.wide.s32 	%rd19, %r8, 4;
	add.s64 	%rd20, %rd3, %rd19;
	ld.global.f32 	%f84, [%rd20];
	mul.wide.s32 	%rd21, %r9, 4;
	add.s64 	%rd22, %rd3, %rd21;
	ld.global.f32 	%f85, [%rd22];
	mul.wide.s32 	%rd23, %r10, 4;
	add.s64 	%rd24, %rd3, %rd23;
	ld.global.f32 	%f86, [%rd24];
	mul.wide.s32 	%rd25, %r11, 4;
	add.s64 	%rd26, %rd3, %rd25;
	ld.global.f32 	%f87, [%rd26];
	mul.wide.s32 	%rd27, %r12, 4;
	add.s64 	%rd28, %rd3, %rd27;
	ld.global.f32 	%f88, [%rd28];
	mul.wide.s32 	%rd29, %r6, 4;
	add.s64 	%rd30, %rd2, %rd29;
	ld.global.nc.f32 	%f7, [%rd30];
	setp.eq.f32 	%p11, %f7, 0f40000000;
	add.s64 	%rd4, %rd1, %rd29;
	mov.b32 	%r90, 1;
	@%p11 bra 	$L__BB0_7;
	ld.global.nc.f32 	%f42, [%rd4];
	setp.eq.f32 	%p12, %f42, 0f40000000;
	selp.u32 	%r90, 1, 0, %p12;
$L__BB0_7:
	add.s64 	%rd32, %rd2, %rd17;
	ld.global.nc.f32 	%f8, [%rd32];
	setp.eq.f32 	%p13, %f8, 0f3F800000;
	add.s64 	%rd5, %rd1, %rd17;
	mov.b32 	%r91, -1;
	@%p13 bra 	$L__BB0_9;
	ld.global.nc.f32 	%f43, [%rd5];
	setp.eq.f32 	%p14, %f43, 0f3F800000;
	selp.s32 	%r91, -1, 0, %p14;
$L__BB0_9:
	add.s64 	%rd34, %rd2, %rd19;
	ld.global.nc.f32 	%f9, [%rd34];
	setp.eq.f32 	%p15, %f9, 0f3F800000;
	add.s64 	%rd6, %rd1, %rd19;
	mov.b32 	%r92, 1;
	@%p15 bra 	$L__BB0_11;
	ld.global.nc.f32 	%f44, [%rd6];
	setp.eq.f32 	%p16, %f44, 0f3F800000;
	selp.u32 	%r92, 1, 0, %p16;
$L__BB0_11:
	setp.eq.f32 	%p17, %f7, 0f40000000;
	add.s32 	%r78, %r92, %r91;
	mul.lo.s32 	%r19, %r78, %r90;
	mov.b32 	%r93, 1;
	@%p17 bra 	$L__BB0_13;
	ld.global.nc.f32 	%f45, [%rd4];
	setp.eq.f32 	%p18, %f45, 0f40000000;
	selp.u32 	%r93, 1, 0, %p18;
$L__BB0_13:
	add.s64 	%rd36, %rd2, %rd21;
	ld.global.nc.f32 	%f10, [%rd36];
	setp.eq.f32 	%p19, %f10, 0f3F800000;
	add.s64 	%rd7, %rd1, %rd21;
	mov.b32 	%r94, -1;
	@%p19 bra 	$L__BB0_15;
	ld.global.nc.f32 	%f46, [%rd7];
	setp.eq.f32 	%p20, %f46, 0f3F800000;
	selp.s32 	%r94, -1, 0, %p20;
$L__BB0_15:
	add.s64 	%rd38, %rd2, %rd23;
	ld.global.nc.f32 	%f11, [%rd38];
	setp.eq.f32 	%p21, %f11, 0f3F800000;
	add.s64 	%rd8, %rd1, %rd23;
	mov.b32 	%r95, 1;
	@%p21 bra 	$L__BB0_17;
	ld.global.nc.f32 	%f47, [%rd8];
	setp.eq.f32 	%p22, %f47, 0f3F800000;
	selp.u32 	%r95, 1, 0, %p22;
$L__BB0_17:
	setp.eq.f32 	%p23, %f7, 0f40000000;
	add.s32 	%r82, %r95, %r94;
	mul.lo.s32 	%r26, %r82, %r93;
	mov.b32 	%r96, 1;
	@%p23 bra 	$L__BB0_19;
	ld.global.nc.f32 	%f48, [%rd4];
	setp.eq.f32 	%p24, %f48, 0f40000000;
	selp.u32 	%r96, 1, 0, %p24;
$L__BB0_19:
	add.s64 	%rd40, %rd2, %rd25;
	ld.global.nc.f32 	%f12, [%rd40];
	setp.eq.f32 	%p25, %f12, 0f3F800000;
	add.s64 	%rd9, %rd1, %rd25;
	mov.b32 	%r97, -1;
	@%p25 bra 	$L__BB0_21;
	ld.global.nc.f32 	%f49, [%rd9];
	setp.eq.f32 	%p26, %f49, 0f3F800000;
	selp.s32 	%r97, -1, 0, %p26;
$L__BB0_21:
	mul.wide.s32 	%rd41, %r12, 4;
	add.s64 	%rd42, %rd2, %rd41;
	ld.global.nc.f32 	%f13, [%rd42];
	setp.eq.f32 	%p27, %f13, 0f3F800000;
	add.s64 	%rd10, %rd1, %rd41;
	mov.b32 	%r98, 1;
	@%p27 bra 	$L__BB0_23;
	ld.global.nc.f32 	%f50, [%rd10];
	setp.eq.f32 	%p28, %f50, 0f3F800000;
	selp.u32 	%r98, 1, 0, %p28;
$L__BB0_23:
	ld.param.u64 	%rd54, [eddyLaplaceMove_param_3];
	ld.param.u64 	%rd53, [eddyLaplaceMove_param_2];
	ld.param.u64 	%rd52, [eddyLaplaceMove_param_1];
	setp.neu.f32 	%p29, %f7, 0f40000000;
	add.s32 	%r85, %r98, %r97;
	mul.lo.s32 	%r86, %r85, %r96;
	cvta.to.global.u64 	%rd43, %rd52;
	mul.wide.s32 	%rd44, %r6, 4;
	add.s64 	%rd45, %rd43, %rd44;
	ld.global.nc.f32 	%f51, [%rd45];
	cvt.rn.f32.s32 	%f52, %r19;
	cvta.to.global.u64 	%rd46, %rd53;
	add.s64 	%rd47, %rd46, %rd44;
	ld.global.nc.f32 	%f53, [%rd47];
	cvt.rn.f32.s32 	%f54, %r26;
	mul.f32 	%f55, %f53, %f54;
	fma.rn.f32 	%f56, %f51, %f52, %f55;
	cvta.to.global.u64 	%rd48, %rd54;
	add.s64 	%rd49, %rd48, %rd44;
	ld.global.nc.f32 	%f57, [%rd49];
	cvt.rn.f32.s32 	%f58, %r86;
	fma.rn.f32 	%f59, %f57, %f58, %f56;
	mul.lo.s32 	%r87, %r19, %r19;
	mad.lo.s32 	%r88, %r26, %r26, %r87;
	mad.lo.s32 	%r89, %r86, %r86, %r88;
	cvt.rn.f32.u32 	%f60, %r89;
	div.rn.f32 	%f14, %f59, %f60;
	@%p29 bra 	$L__BB0_36;
	setp.neu.f32 	%p37, %f8, 0f3F800000;
	@%p37 bra 	$L__BB0_26;
	cvt.f64.f32 	%fd36, %f14;
	add.f64 	%fd37, %fd36, %fd36;
	cvt.f64.f32 	%fd38, %f41;
	cvt.f64.f32 	%fd39, %f84;
	fma.rn.f64 	%fd40, %fd37, %fd38, %fd39;
	cvt.rn.f32.f64 	%f83, %fd40;
	bra.uni 	$L__BB0_28;
$L__BB0_26:
	setp.neu.f32 	%p38, %f9, 0f3F800000;
	@%p38 bra 	$L__BB0_28;
	cvt.f64.f32 	%fd31, %f14;
	add.f64 	%fd32, %fd31, %fd31;
	cvt.f64.f32 	%fd33, %f41;
	cvt.f64.f32 	%fd34, %f83;
	fma.rn.f64 	%fd35, %fd32, %fd33, %fd34;
	cvt.rn.f32.f64 	%f84, %fd35;
$L__BB0_28:
	setp.neu.f32 	%p39, %f10, 0f3F800000;
	@%p39 bra 	$L__BB0_30;
	cvt.f64.f32 	%fd46, %f14;
	add.f64 	%fd47, %fd46, %fd46;
	cvt.f64.f32 	%fd48, %f41;
	cvt.f64.f32 	%fd49, %f86;
	fma.rn.f64 	%fd50, %fd47, %fd48, %fd49;
	cvt.rn.f32.f64 	%f85, %fd50;
	bra.uni 	$L__BB0_32;
$L__BB0_30:
	setp.neu.f32 	%p40, %f11, 0f3F800000;
	@%p40 bra 	$L__BB0_32;
	cvt.f64.f32 	%fd41, %f14;
	add.f64 	%fd42, %fd41, %fd41;
	cvt.f64.f32 	%fd43, %f41;
	cvt.f64.f32 	%fd44, %f85;
	fma.rn.f64 	%fd45, %fd42, %fd43, %fd44;
	cvt.rn.f32.f64 	%f86, %fd45;
$L__BB0_32:
	setp.neu.f32 	%p41, %f12, 0f3F800000;
	@%p41 bra 	$L__BB0_34;
	cvt.f64.f32 	%fd56, %f14;
	add.f64 	%fd57, %fd56, %fd56;
	cvt.f64.f32 	%fd58, %f41;
	cvt.f64.f32 	%fd59, %f88;
	fma.rn.f64 	%fd60, %fd57, %fd58, %fd59;
	cvt.rn.f32.f64 	%f87, %fd60;
	bra.uni 	$L__BB0_49;
$L__BB0_34:
	setp.neu.f32 	%p42, %f13, 0f3F800000;
	@%p42 bra 	$L__BB0_49;
	cvt.f64.f32 	%fd51, %f14;
	add.f64 	%fd52, %fd51, %fd51;
	cvt.f64.f32 	%fd53, %f41;
	cvt.f64.f32 	%fd54, %f87;
	fma.rn.f64 	%fd55, %fd52, %fd53, %fd54;
	cvt.rn.f32.f64 	%f88, %fd55;
	bra.uni 	$L__BB0_49;
$L__BB0_36:
	ld.global.nc.f32 	%f61, [%rd4];
	setp.neu.f32 	%p30, %f61, 0f40000000;
	@%p30 bra 	$L__BB0_49;
	ld.global.nc.f32 	%f62, [%rd5];
	setp.neu.f32 	%p31, %f62, 0f3F800000;
	@%p31 bra 	$L__BB0_39;
	cvt.f64.f32 	%fd6, %f14;
	add.f64 	%fd7, %fd6, %fd6;
	cvt.f64.f32 	%fd8, %f41;
	cvt.f64.f32 	%fd9, %f84;
	fma.rn.f64 	%fd10, %fd7, %fd8, %fd9;
	cvt.rn.f32.f64 	%f83, %fd10;
	bra.uni 	$L__BB0_41;
$L__BB0_39:
	ld.global.nc.f32 	%f63, [%rd6];
	setp.neu.f32 	%p32, %f63, 0f3F800000;
	@%p32 bra 	$L__BB0_41;
	cvt.f64.f32 	%fd1, %f14;
	add.f64 	%fd2, %fd1, %fd1;
	cvt.f64.f32 	%fd3, %f41;
	cvt.f64.f32 	%fd4, %f83;
	fma.rn.f64 	%fd5, %fd2, %fd3, %fd4;
	cvt.rn.f32.f64 	%f84, %fd5;
$L__BB0_41:
	ld.global.nc.f32 	%f64, [%rd7];
	setp.neu.f32 	%p33, %f64, 0f3F800000;
	@%p33 bra 	$L__BB0_43;
	cvt.f64.f32 	%fd16, %f14;
	add.f64 	%fd17, %fd16, %fd16;
	cvt.f64.f32 	%fd18, %f41;
	cvt.f64.f32 	%fd19, %f86;
	fma.rn.f64 	%fd20, %fd17, %fd18, %fd19;
	cvt.rn.f32.f64 	%f85, %fd20;
	bra.uni 	$L__BB0_45;
$L__BB0_43:
	ld.global.nc.f32 	%f65, [%rd8];
	setp.neu.f32 	%p34, %f65, 0f3F800000;
	@%p34 bra 	$L__BB0_45;
	cvt.f64.f32 	%fd11, %f14;
	add.f64 	%fd12, %fd11, %fd11;
	cvt.f64.f32 	%fd13, %f41;
	cvt.f64.f32 	%fd14, %f85;
	fma.rn.f64 	%fd15, %fd12, %fd13, %fd14;
	cvt.rn.f32.f64 	%f86, %fd15;
$L__BB0_45:
	ld.global.nc.f32 	%f66, [%rd9];
	setp.neu.f32 	%p35, %f66, 0f3F800000;
	@%p35 bra 	$L__BB0_47;
	cvt.f64.f32 	%fd26, %f14;
	add.f64 	%fd27, %fd26, %fd26;
	cvt.f64.f32 	%fd28, %f41;
	cvt.f64.f32 	%fd29, %f88;
	fma.rn.f64 	%fd30, %fd27, %fd28, %fd29;
	cvt.rn.f32.f64 	%f87, %fd30;
	bra.uni 	$L__BB0_49;
$L__BB0_47:
	ld.global.nc.f32 	%f67, [%rd10];
	setp.neu.f32 	%p36, %f67, 0f3F800000;
	@%p36 bra 	$L__BB0_49;
	cvt.f64.f32 	%fd21, %f14;
	add.f64 	%fd22, %fd21, %fd21;
	cvt.f64.f32 	%fd23, %f41;
	cvt.f64.f32 	%fd24, %f87;
	fma.rn.f64 	%fd25, %fd22, %fd23, %fd24;
	cvt.rn.f32.f64 	%f88, %fd25;
$L__BB0_49:
	add.s64 	%rd51, %rd3, %rd44;
	ld.global.f32 	%f68, [%rd51];
	cvt.f64.f32 	%fd61, %f68;
	mul.f64 	%fd62, %fd61, 0dBFD999999999999A;
	add.f32 	%f69, %f83, %f84;
	add.f32 	%f70, %f69, %f85;
	add.f32 	%f71, %f70, %f86;
	add.f32 	%f72, %f71, %f87;
	add.f32 	%f73, %f72, %f88;
	cvt.f64.f32 	%fd63, %f73;
	fma.rn.f64 	%fd64, %fd63, 0d3FCDDDDDDDDDDDDD, %fd62;
	cvt.rn.f32.f64 	%f74, %fd64;
	st.global.f32 	[%rd51], %f74;
$L__BB0_50:
	ret;

}


// ===== COMPILED SASS (sm_100) =====

	.target	sm_100

	.elftype	@"ET_EXEC"


//--------------------- .note.nv.tkinfo           --------------------------
	.section	.note.nv.tkinfo,"",@"SHT_NOTE"
	.sectionflags	@"SHF_NOTE_NV_TKINFO"
	.tkinfo
        /*0018*/ 	.word	0x00000002
        /*0030*/ 	.string	""
        /*0030*/ 	.string	"ptxas"
        /*0030*/ 	.string	"Cuda compilation tools, release 13.0, V13.0.88"
        /*0030*/ 	.string	"Build cuda_13.0.r13.0/compiler.36424714_0"
        /*0030*/ 	.string	"-arch sm_100 -m 64 "



//--------------------- .note.nv.cuinfo           --------------------------
	.section	.note.nv.cuinfo,"",@"SHT_NOTE"
	.sectionflags	@"SHF_NOTE_NV_CUINFO"
        /*0018*/ 	.short	0x0002
        /*001a*/ 	.short	0x0064
        /*001c*/ 	.short	0x0082
	.zero		2


//--------------------- .nv.info                  --------------------------
	.section	.nv.info,"",@"SHT_CUDA_INFO"
	.align	4


	//----- nvinfo : EIATTR_REGCOUNT
	.align		4
        /*0000*/ 	.byte	0x04, 0x2f
        /*0002*/ 	.short	(.L_1 - .L_0)
	.align		4
.L_0:
        /*0004*/ 	.word	index@(eddyLaplaceMove)
        /*0008*/ 	.word	0x00000028


	//----- nvinfo : EIATTR_FRAME_SIZE
	.align		4
.L_1:
        /*000c*/ 	.byte	0x04, 0x11
        /*000e*/ 	.short	(.L_3 - .L_2)
	.align		4
.L_2:
        /*0010*/ 	.word	index@($__internal_0_$__cuda_sm3x_div_rn_noftz_f32_slowpath)
        /*0014*/ 	.word	0x00000000


	//----- nvinfo : EIATTR_FRAME_SIZE
	.align		4
.L_3:
        /*0018*/ 	.byte	0x04, 0x11
        /*001a*/ 	.short	(.L_5 - .L_4)
	.align		4
.L_4:
        /*001c*/ 	.word	index@(eddyLaplaceMove)
        /*0020*/ 	.word	0x00000000


	//----- nvinfo : EIATTR_MIN_STACK_SIZE
	.align		4
.L_5:
        /*0024*/ 	.byte	0x04, 0x12
        /*0026*/ 	.short	(.L_7 - .L_6)
	.align		4
.L_6:
        /*0028*/ 	.word	index@(eddyLaplaceMove)
        /*002c*/ 	.word	0x00000000
.L_7:


//--------------------- .nv.compat                --------------------------
	.section	.nv.compat,"",@"SHT_CUDA_COMPAT_INFO"
	.align	4
        /*0000*/ 	.byte	0x02, 0x09, 0x00, 0x00, 0x02, 0x02, 0x01, 0x00, 0x02, 0x05, 0x05, 0x00, 0x03, 0x07, 0x01, 0x01
        /*0010*/ 	.byte	0x02, 0x03, 0x00, 0x00, 0x02, 0x06, 0x01, 0x00, 0x04, 0x0b, 0x08, 0x00, 0x01, 0x00, 0x00, 0x00
        /*0020*/ 	.byte	0x00, 0x00, 0x00, 0x00


//--------------------- .nv.info.eddyLaplaceMove  --------------------------
	.section	.nv.info.eddyLaplaceMove,"",@"SHT_CUDA_INFO"
	.sectionflags	@""
	.align	4


	//----- nvinfo : EIATTR_CUDA_API_VERSION
	.align		4
        /*0000*/ 	.byte	0x04, 0x37
        /*0002*/ 	.short	(.L_9 - .L_8)
.L_8:
        /*0004*/ 	.word	0x00000082


	//----- nvinfo : EIATTR_KPARAM_INFO
	.align		4
.L_9:
        /*0008*/ 	.byte	0x04, 0x17
        /*000a*/ 	.short	(.L_11 - .L_10)
.L_10:
        /*000c*/ 	.word	0x00000000
        /*0010*/ 	.short	0x000a
        /*0012*/ 	.short	0x0044
        /*0014*/ 	.byte	0x00, 0xf0, 0x11, 0x00


	//----- nvinfo : EIATTR_KPARAM_INFO
	.align		4
.L_11:
        /*0018*/ 	.byte	0x04, 0x17
        /*001a*/ 	.short	(.L_13 - .L_12)
.L_12:
        /*001c*/ 	.word	0x00000000
        /*0020*/ 	.short	0x0009
        /*0022*/ 	.short	0x0040
        /*0024*/ 	.byte	0x00, 0xf0, 0x11, 0x00


	//----- nvinfo : EIATTR_KPARAM_INFO
	.align		4
.L_13:
        /*0028*/ 	.byte	0x04, 0x17
        /*002a*/ 	.short	(.L_15 - .L_14)
.L_14:
        /*002c*/ 	.word	0x00000000
        /*0030*/ 	.short	0x0008
        /*0032*/ 	.short	0x0038
        /*0034*/ 	.byte	0x00, 0xf5, 0x21, 0x00


	//----- nvinfo : EIATTR_KPARAM_INFO
	.align		4
.L_15:
        /*0038*/ 	.byte	0x04, 0x17
        /*003a*/ 	.short	(.L_17 - .L_16)
.L_16:
        /*003c*/ 	.word	0x00000000
        /*0040*/ 	.short	0x0007
        /*0042*/ 	.short	0x0030
        /*0044*/ 	.byte	0x00, 0xf5, 0x21, 0x00


	//----- nvinfo : EIATTR_KPARAM_INFO
	.align		4
.L_17:
        /*0048*/ 	.byte	0x04, 0x17
        /*004a*/ 	.short	(.L_19 - .L_18)
.L_18:
        /*004c*/ 	.word	0x00000000
        /*0050*/ 	.short	0x0006
        /*0052*/ 	.short	0x0028
        /*0054*/ 	.byte	0x00, 0xf0, 0x11, 0x00


	//----- nvinfo : EIATTR_KPARAM_INFO
	.align		4
.L_19:
        /*0058*/ 	.byte	0x04, 0x17
        /*005a*/ 	.short	(.L_21 - .L_20)
.L_20:
        /*005c*/ 	.word	0x00000000
        /*0060*/ 	.short	0x0005
        /*0062*/ 	.short	0x0024
        /*0064*/ 	.byte	0x00, 0xf0, 0x11, 0x00


	//----- nvinfo : EIATTR_KPARAM_INFO
	.align		4
.L_21:
        /*0068*/ 	.byte	0x04, 0x17
        /*006a*/ 	.short	(.L_23 - .L_22)
.L_22:
        /*006c*/ 	.word	0x00000000
        /*0070*/ 	.short	0x0004
        /*0072*/ 	.short	0x0020
        /*0074*/ 	.byte	0x00, 0xf0, 0x11, 0x00


	//----- nvinfo : EIATTR_KPARAM_INFO
	.align		4
.L_23:
        /*0078*/ 	.byte	0x04, 0x17
        /*007a*/ 	.short	(.L_25 - .L_24)
.L_24:
        /*007c*/ 	.word	0x00000000
        /*0080*/ 	.short	0x0003
        /*0082*/ 	.short	0x0018
        /*0084*/ 	.byte	0x00, 0xf5, 0x21, 0x00


	//----- nvinfo : EIATTR_KPARAM_INFO
	.align		4
.L_25:
        /*0088*/ 	.byte	0x04, 0x17
        /*008a*/ 	.short	(.L_27 - .L_26)
.L_26:
        /*008c*/ 	.word	0x00000000
        /*0090*/ 	.short	0x0002
        /*0092*/ 	.short	0x0010
        /*0094*/ 	.byte	0x00, 0xf5, 0x21, 0x00


	//----- nvinfo : EIATTR_KPARAM_INFO
	.align		4
.L_27:
        /*0098*/ 	.byte	0x04, 0x17
        /*009a*/ 	.short	(.L_29 - .L_28)
.L_28:
        /*009c*/ 	.word	0x00000000
        /*00a0*/ 	.short	0x0001
        /*00a2*/ 	.short	0x0008
        /*00a4*/ 	.byte	0x00, 0xf5, 0x21, 0x00


	//----- nvinfo : EIATTR_KPARAM_INFO
	.align		4
.L_29:
        /*00a8*/ 	.byte	0x04, 0x17
        /*00aa*/ 	.short	(.L_31 - .L_30)
.L_30:
        /*00ac*/ 	.word	0x00000000
        /*00b0*/ 	.short	0x0000
        /*00b2*/ 	.short	0x0000
        /*00b4*/ 	.byte	0x00, 0xf5, 0x21, 0x00


	//----- nvinfo : EIATTR_SPARSE_MMA_MASK
	.align		4
.L_31:
        /*00b8*/ 	.byte	0x03, 0x50
        /*00ba*/ 	.short	0x0000


	//----- nvinfo : EIATTR_MAXREG_COUNT
	.align		4
        /*00bc*/ 	.byte	0x03, 0x1b
        /*00be*/ 	.short	0x00ff


	//----- nvinfo : EIATTR_MERCURY_ISA_VERSION
	.align		4
        /*00c0*/ 	.byte	0x03, 0x5f
        /*00c2*/ 	.short	0x0101


	//----- nvinfo : EIATTR_VRC_CTA_INIT_COUNT
	.align		4
        /*00c4*/ 	.byte	0x02, 0x4a
	.zero		1
	.zero		1


	//----- nvinfo : EIATTR_EXIT_INSTR_OFFSETS
	.align		4
        /*00c8*/ 	.byte	0x04, 0x1c
        /*00ca*/ 	.short	(.L_33 - .L_32)


	//   ....[0]....
.L_32:
        /*00cc*/ 	.word	0x00000120


	//   ....[1]....
        /*00d0*/ 	.word	0x000001d0


	//   ....[2]....
        /*00d4*/ 	.word	0x00000220


	//   ....[3]....
        /*00d8*/ 	.word	0x000018d0


	//----- nvinfo : EIATTR_CRS_STACK_SIZE
	.align		4
.L_33:
        /*00dc*/ 	.byte	0x04, 0x1e
        /*00de*/ 	.short	(.L_35 - .L_34)
.L_34:
        /*00e0*/ 	.word	0x00000000


	//----- nvinfo : EIATTR_CBANK_PARAM_SIZE
	.align		4
.L_35:
        /*00e4*/ 	.byte	0x03, 0x19
        /*00e6*/ 	.short	0x0048


	//----- nvinfo : EIATTR_PARAM_CBANK
	.align		4
        /*00e8*/ 	.byte	0x04, 0x0a
        /*00ea*/ 	.short	(.L_37 - .L_36)
	.align		4
.L_36:
        /*00ec*/ 	.word	index@(.nv.constant0.eddyLaplaceMove)
        /*00f0*/ 	.short	0x0380
        /*00f2*/ 	.short	0x0048


	//----- nvinfo : EIATTR_SW_WAR
	.align		4
.L_37:
        /*00f4*/ 	.byte	0x04, 0x36
        /*00f6*/ 	.short	(.L_39 - .L_38)
.L_38:
        /*00f8*/ 	.word	0x00000008
.L_39:


//--------------------- .nv.callgraph             --------------------------
	.section	.nv.callgraph,"",@"SHT_CUDA_CALLGRAPH"
	.align	4
	.sectionentsize	8
	.align		4
        /*0000*/ 	.word	0x00000000
	.align		4
        /*0004*/ 	.word	0xffffffff
	.align		4
        /*0008*/ 	.word	0x00000000
	.align		4
        /*000c*/ 	.word	0xfffffffe
	.align		4
        /*0010*/ 	.word	0x00000000
	.align		4
        /*0014*/ 	.word	0xfffffffd
	.align		4
        /*0018*/ 	.word	0x00000000
	.align		4
        /*001c*/ 	.word	0xfffffffc


//--------------------- .text.eddyLaplaceMove     --------------------------
	.section	.text.eddyLaplaceMove,"ax",@progbits
	.align	128
        .global         eddyLaplaceMove
        .type           eddyLaplaceMove,@function
        .size           eddyLaplaceMove,(.L_x_27 - eddyLaplaceMove)
        .other          eddyLaplaceMove,@"STO_CUDA_ENTRY STV_DEFAULT"
eddyLaplaceMove:
.text.eddyLaplaceMove:
[----:B------:R-:W-:Y:S01]  /*0000*/  LDC R1, c[0x0][0x37c] ;  /* 0x0000df00ff017b82 */ /* 0x000fe20000000800 */
[----:B------:R-:W0:Y:S07]  /*0010*/  S2R R3, SR_TID.Y ;  /* 0x0000000000037919 */ /* 0x000e2e0000002200 */
[----:B------:R-:W1:Y:S01]  /*0020*/  LDC R31, c[0x0][0x360] ;  /* 0x0000d800ff1f7b82 */ /* 0x000e620000000800 */
[----:B------:R-:W1:Y:S01]  /*0030*/  S2R R0, SR_TID.X ;  /* 0x0000000000007919 */ /* 0x000e620000002100 */
[----:B------:R-:W2:Y:S06]  /*0040*/  S2R R5, SR_TID.Z ;  /* 0x0000000000057919 */ /* 0x000eac0000002300 */
[----:B------:R-:W0:Y:S08]  /*0050*/  S2UR UR5, SR_CTAID.Y ;  /* 0x00000000000579c3 */ /* 0x000e300000002600 */
[----:B------:R-:W0:Y:S08]  /*0060*/  LDC R8, c[0x0][0x364] ;  /* 0x0000d900ff087b82 */ /* 0x000e300000000800 */
[----:B------:R-:W1:Y:S08]  /*0070*/  S2UR UR4, SR_CTAID.X ;  /* 0x00000000000479c3 */ /* 0x000e700000002500 */
[----:B------:R-:W3:Y:S08]  /*0080*/  LDC.64 R6, c[0x0][0x3a0] ;  /* 0x0000e800ff067b82 */ /* 0x000ef00000000a00 */
[----:B------:R-:W2:Y:S01]  /*0090*/  S2UR UR6, SR_CTAID.Z ;  /* 0x00000000000679c3 */ /* 0x000ea20000002700 */
[----:B0-----:R-:W-:-:S07]  /*00a0*/  IMAD R8, R8, UR5, R3 ;  /* 0x0000000508087c24 */ /* 0x001fce000f8e0203 */
[----:B------:R-:W2:Y:S01]  /*00b0*/  LDC R12, c[0x0][0x368] ;  /* 0x0000da00ff0c7b82 */ /* 0x000ea20000000800 */
[----:B-1----:R-:W-:-:S07]  /*00c0*/  IMAD R31, R31, UR4, R0 ;  /* 0x000000041f1f7c24 */ /* 0x002fce000f8e0200 */
[----:B------:R-:W0:Y:S01]  /*00d0*/  LDC R9, c[0x0][0x3a8] ;  /* 0x0000ea00ff097b82 */ /* 0x000e220000000800 */
[----:B---3--:R-:W-:-:S04]  /*00e0*/  ISETP.GE.AND P0, PT, R8, R7, PT ;  /* 0x000000070800720c */ /* 0x008fc80003f06270 */
[----:B------:R-:W-:Y:S01]  /*00f0*/  ISETP.GE.OR P0, PT, R31, R6, P0 ;  /* 0x000000061f00720c */ /* 0x000fe20000706670 */
[----:B--2---:R-:W-:-:S05]  /*0100*/  IMAD R12, R12, UR6, R5 ;  /* 0x000000060c0c7c24 */ /* 0x004fca000f8e0205 */
[----:B0-----:R-:W-:-:S13]  /*0110*/  ISETP.GE.OR P0, PT, R12, R9, P0 ;  /* 0x000000090c00720c */ /* 0x001fda0000706670 */
[----:B------:R-:W-:Y:S05]  /*0120*/  @P0 EXIT ;  /* 0x000000000000094d */ /* 0x000fea0003800000 */
[----:B------:R-:W0:Y:S01]  /*0130*/  LDCU UR4, c[0x0][0x3c0] ;  /* 0x00007800ff0477ac */ /* 0x000e220008000800 */
[----:B------:R-:W-:-:S04]  /*0140*/  IMAD R37, R12, R7, R8 ;  /* 0x000000070c257224 */ /* 0x000fc800078e0208 */
[----:B------:R-:W-:Y:S01]  /*0150*/  IMAD R0, R37, R6, R31 ;  /* 0x0000000625007224 */ /* 0x000fe200078e021f */
[----:B0-----:R-:W-:-:S09]  /*0160*/  UISETP.NE.AND UP0, UPT, UR4, URZ, UPT ;  /* 0x000000ff0400728c */ /* 0x001fd2000bf05270 */
[----:B------:R-:W-:Y:S05]  /*0170*/  BRA.U !UP0, `(.L_x_0) ;  /* 0x00000001081c7547 */ /* 0x000fea000b800000 */
[----:B------:R-:W-:-:S09]  /*0180*/  UISETP.NE.AND UP0, UPT, UR4, 0x1, UPT ;  /* 0x000000010400788c */ /* 0x000fd2000bf05270 */
[----:B------:R-:W-:Y:S05]  /*0190*/  BRA.U UP0, `(.L_x_1) ;  /* 0x0000000100247547 */ /* 0x000fea000b800000 */
[----:B------:R-:W-:-:S04]  /*01a0*/  IADD3 R2, PT, PT, R12, R31, R8 ;  /* 0x0000001f0c027210 */ /* 0x000fc80007ffe008 */
[----:B------:R-:W-:-:S04]  /*01b0*/  LOP3.LUT R2, R2, 0x1, RZ, 0xc0, !PT ;  /* 0x0000000102027812 */ /* 0x000fc800078ec0ff */
[----:B------:R-:W-:-:S13]  /*01c0*/  ISETP.NE.U32.AND P0, PT, R2, 0x1, PT ;  /* 0x000000010200780c */ /* 0x000fda0003f05070 */
[----:B------:R-:W-:Y:S05]  /*01d0*/  @P0 EXIT ;  /* 0x000000000000094d */ /* 0x000fea0003800000 */
[----:B------:R-:W-:Y:S05]  /*01e0*/  BRA `(.L_x_1) ;  /* 0x0000000000107947 */ /* 0x000fea0003800000 */
.L_x_0:
[----:B------:R-:W-:-:S04]  /*01f0*/  IADD3 R2, PT, PT, R12, R31, R8 ;  /* 0x0000001f0c027210 */ /* 0x000fc80007ffe008 */
[----:B------:R-:W-:-:S04]  /*0200*/  LOP3.LUT R2, R2, 0x1, RZ, 0xc0, !PT ;  /* 0x0000000102027812 */ /* 0x000fc800078ec0ff */
[----:B------:R-:W-:-:S13]  /*0210*/  ISETP.NE.U32.AND P0, PT, R2, 0x1, PT ;  /* 0x000000010200780c */ /* 0x000fda0003f05070 */
[----:B------:R-:W-:Y:S05]  /*0220*/  @!P0 EXIT ;  /* 0x000000000000894d */ /* 0x000fea0003800000 */
.L_x_1:
[----:B------:R-:W-:Y:S01]  /*0230*/  IABS R2, R6 ;  /* 0x0000000600027213 */ /* 0x000fe20000000000 */
[----:B------:R-:W0:Y:S01]  /*0240*/  I2F.U32.RP R13, R7 ;  /* 0x00000007000d7306 */ /* 0x000e220000209000 */
[C---:B------:R-:W-:Y:S01]  /*0250*/  IADD3 R10, PT, PT, R31.reuse, -0x1, R6 ;  /* 0xffffffff1f0a7810 */ /* 0x040fe20007ffe006 */
[----:B------:R-:W-:Y:S01]  /*0260*/  VIADD R3, R31, 0x1 ;  /* 0x000000011f037836 */ /* 0x000fe20000000000 */
[----:B------:R-:W-:Y:S01]  /*0270*/  IADD3 R16, PT, PT, R8, 0x1, RZ ;  /* 0x0000000108107810 */ /* 0x000fe20007ffe0ff */
[----:B------:R-:W1:Y:S01]  /*0280*/  LDC.64 R22, c[0x0][0x3b0] ;  /* 0x0000ec00ff167b82 */ /* 0x000e620000000a00 */
[----:B------:R-:W2:Y:S02]  /*0290*/  LDCU.64 UR4, c[0x0][0x358] ;  /* 0x00006b00ff0477ac */ /* 0x000ea40008000a00 */
[----:B------:R-:W-:Y:S01]  /*02a0*/  ISETP.GE.AND P5, PT, R3, RZ, PT ;  /* 0x000000ff0300720c */ /* 0x000fe20003fa6270 */
[----:B------:R-:W3:Y:S04]  /*02b0*/  I2F.RP R11, R2 ;  /* 0x00000002000b7306 */ /* 0x000ee80000209400 */
[----:B------:R-:W4:Y:S04]  /*02c0*/  LDC.64 R34, c[0x0][0x380] ;  /* 0x0000e000ff227b82 */ /* 0x000f280000000a00 */
[----:B0-----:R-:W0:Y:S08]  /*02d0*/  MUFU.RCP R13, R13 ;  /* 0x0000000d000d7308 */ /* 0x001e300000001000 */
[----:B---3--:R-:W3:Y:S01]  /*02e0*/  MUFU.RCP R11, R11 ;  /* 0x0000000b000b7308 */ /* 0x008ee20000001000 */
[----:B0-----:R-:W-:-:S07]  /*02f0*/  VIADD R4, R13, 0xffffffe ;  /* 0x0ffffffe0d047836 */ /* 0x001fce0000000000 */
[----:B------:R-:W0:Y:S01]  /*0300*/  F2I.FTZ.U32.TRUNC.NTZ R5, R4 ;  /* 0x0000000400057305 */ /* 0x000e22000021f000 */
[----:B---3--:R-:W-:Y:S01]  /*0310*/  VIADD R14, R11, 0xffffffe ;  /* 0x0ffffffe0b0e7836 */ /* 0x008fe20000000000 */
[----:B------:R-:W-:-:S06]  /*0320*/  IABS R11, R10 ;  /* 0x0000000a000b7213 */ /* 0x000fcc0000000000 */
[----:B------:R3:W2:Y:S01]  /*0330*/  F2I.FTZ.U32.TRUNC.NTZ R15, R14 ;  /* 0x0000000e000f7305 */ /* 0x0006a2000021f000 */
[----:B0-----:R-:W-:Y:S01]  /*0340*/  IADD3 R4, PT, PT, RZ, -R5, RZ ;  /* 0x80000005ff047210 */ /* 0x001fe20007ffe0ff */
[----:B---3--:R-:W-:-:S04]  /*0350*/  IMAD.MOV.U32 R14, RZ, RZ, RZ ;  /* 0x000000ffff0e7224 */ /* 0x008fc800078e00ff */
[----:B------:R-:W-:Y:S02]  /*0360*/  IMAD R13, R4, R7, RZ ;  /* 0x00000007040d7224 */ /* 0x000fe400078e02ff */
[----:B------:R-:W-:Y:S02]  /*0370*/  IMAD.MOV.U32 R4, RZ, RZ, RZ ;  /* 0x000000ffff047224 */ /* 0x000fe400078e00ff */
[----:B--2---:R-:W-:Y:S02]  /*0380*/  IMAD.MOV R17, RZ, RZ, -R15 ;  /* 0x000000ffff117224 */ /* 0x004fe400078e0a0f */
[----:B------:R-:W-:Y:S01]  /*0390*/  IMAD.HI.U32 R13, R5, R13, R4 ;  /* 0x0000000d050d7227 */ /* 0x000fe200078e0004 */
[----:B------:R-:W-:-:S03]  /*03a0*/  IADD3 R4, PT, PT, R8, -0x1, R7 ;  /* 0xffffffff08047810 */ /* 0x000fc60007ffe007 */
[----:B------:R-:W-:-:S04]  /*03b0*/  IMAD R17, R17, R2, RZ ;  /* 0x0000000211117224 */ /* 0x000fc800078e02ff */
[----:B------:R-:W-:Y:S01]  /*03c0*/  IMAD.HI.U32 R14, R15, R17, R14 ;  /* 0x000000110f0e7227 */ /* 0x000fe200078e000e */
[----:B------:R-:W-:Y:S02]  /*03d0*/  IABS R17, R3 ;  /* 0x0000000300117213 */ /* 0x000fe40000000000 */
[----:B------:R-:W-:Y:S01]  /*03e0*/  LOP3.LUT R3, RZ, R7, RZ, 0x33, !PT ;  /* 0x00000007ff037212 */ /* 0x000fe200078e33ff */
[----:B------:R-:W-:-:S04]  /*03f0*/  IMAD.MOV.U32 R15, RZ, RZ, R11 ;  /* 0x000000ffff0f7224 */ /* 0x000fc800078e000b */
[----:B------:R-:W-:-:S04]  /*0400*/  IMAD.HI.U32 R11, R14, R15, RZ ;  /* 0x0000000f0e0b7227 */ /* 0x000fc800078e00ff */
[----:B------:R-:W-:Y:S02]  /*0410*/  IMAD.MOV R11, RZ, RZ, -R11 ;  /* 0x000000ffff0b7224 */ /* 0x000fe400078e0a0b */
[----:B------:R-:W-:-:S04]  /*0420*/  IMAD.HI.U32 R14, R14, R17, RZ ;  /* 0x000000110e0e7227 */ /* 0x000fc800078e00ff */
[C---:B------:R-:W-:Y:S02]  /*0430*/  IMAD R5, R2.reuse, R11, R15 ;  /* 0x0000000b02057224 */ /* 0x040fe400078e020f */
[----:B------:R-:W-:Y:S02]  /*0440*/  IMAD.MOV R18, RZ, RZ, -R14 ;  /* 0x000000ffff127224 */ /* 0x000fe400078e0a0e */
[----:B------:R-:W-:Y:S01]  /*0450*/  IMAD.HI.U32 R14, R13, R4, RZ ;  /* 0x000000040d0e7227 */ /* 0x000fe200078e00ff */
[----:B------:R-:W-:-:S03]  /*0460*/  ISETP.GT.U32.AND P0, PT, R2, R5, PT ;  /* 0x000000050200720c */ /* 0x000fc60003f04070 */
[C---:B------:R-:W-:Y:S02]  /*0470*/  IMAD R11, R2.reuse, R18, R17 ;  /* 0x00000012020b7224 */ /* 0x040fe400078e0211 */
[----:B------:R-:W-:Y:S02]  /*0480*/  IMAD.MOV R14, RZ, RZ, -R14 ;  /* 0x000000ffff0e7224 */ /* 0x000fe400078e0a0e */
[----:B------:R-:W-:Y:S01]  /*0490*/  IMAD.HI.U32 R13, R13, R16, RZ ;  /* 0x000000100d0d7227 */ /* 0x000fe200078e00ff */
[----:B------:R-:W-:-:S03]  /*04a0*/  ISETP.GT.U32.AND P3, PT, R2, R11, PT ;  /* 0x0000000b0200720c */ /* 0x000fc60003f64070 */
[----:B------:R-:W-:Y:S02]  /*04b0*/  IMAD R4, R7, R14, R4 ;  /* 0x0000000e07047224 */ /* 0x000fe400078e0204 */
[----:B------:R-:W-:Y:S02]  /*04c0*/  IMAD.MOV R13, RZ, RZ, -R13 ;  /* 0x000000ffff0d7224 */ /* 0x000fe400078e0a0d */
[----:B------:R-:W-:Y:S01]  /*04d0*/  @!P0 IMAD.IADD R5, R5, 0x1, -R2 ;  /* 0x0000000105058824 */ /* 0x000fe200078e0a02 */
[----:B------:R-:W-:Y:S01]  /*04e0*/  ISETP.GE.U32.AND P1, PT, R4, R7, PT ;  /* 0x000000070400720c */ /* 0x000fe20003f26070 */
[----:B------:R-:W-:Y:S01]  /*04f0*/  IMAD R16, R7, R13, R16 ;  /* 0x0000000d07107224 */ /* 0x000fe200078e0210 */
[----:B------:R-:W-:Y:S02]  /*0500*/  ISETP.GE.AND P0, PT, R10, RZ, PT ;  /* 0x000000ff0a00720c */ /* 0x000fe40003f06270 */
[----:B------:R-:W-:Y:S02]  /*0510*/  ISETP.GT.U32.AND P4, PT, R2, R5, PT ;  /* 0x000000050200720c */ /* 0x000fe40003f84070 */
[----:B------:R-:W-:-:S02]  /*0520*/  ISETP.GE.U32.AND P2, PT, R16, R7, PT ;  /* 0x000000071000720c */ /* 0x000fc40003f46070 */
[----:B------:R-:W-:-:S04]  /*0530*/  @!P3 IADD3 R11, PT, PT, R11, -R2, RZ ;  /* 0x800000020b0bb210 */ /* 0x000fc80007ffe0ff */
[----:B------:R-:W-:Y:S01]  /*0540*/  ISETP.GT.U32.AND P3, PT, R2, R11, PT ;  /* 0x0000000b0200720c */ /* 0x000fe20003f64070 */
[----:B------:R-:W-:-:S04]  /*0550*/  @P1 IMAD.IADD R4, R4, 0x1, -R7 ;  /* 0x0000000104041824 */ /* 0x000fc800078e0a07 */
[--C-:B------:R-:W-:Y:S01]  /*0560*/  @!P4 IMAD.IADD R5, R5, 0x1, -R2.reuse ;  /* 0x000000010505c824 */ /* 0x100fe200078e0a02 */
[-C--:B------:R-:W-:Y:S01]  /*0570*/  ISETP.GE.U32.AND P1, PT, R4, R7.reuse, PT ;  /* 0x000000070400720c */ /* 0x080fe20003f26070 */
[----:B------:R-:W-:Y:S01]  /*0580*/  @P2 IMAD.IADD R16, R16, 0x1, -R7 ;  /* 0x0000000110102824 */ /* 0x000fe200078e0a07 */
[----:B------:R-:W-:Y:S02]  /*0590*/  ISETP.NE.U32.AND P4, PT, R7, RZ, PT ;  /* 0x000000ff0700720c */ /* 0x000fe40003f85070 */
[----:B------:R-:W-:Y:S02]  /*05a0*/  @!P0 IADD3 R5, PT, PT, -R5, RZ, RZ ;  /* 0x000000ff05058210 */ /* 0x000fe40007ffe1ff */
[----:B------:R-:W-:Y:S01]  /*05b0*/  ISETP.GE.U32.AND P2, PT, R16, R7, PT ;  /* 0x000000071000720c */ /* 0x000fe20003f46070 */
[----:B------:R-:W-:Y:S01]  /*05c0*/  @!P3 IMAD.IADD R11, R11, 0x1, -R2 ;  /* 0x000000010b0bb824 */ /* 0x000fe200078e0a02 */
[----:B------:R-:W-:Y:S02]  /*05d0*/  ISETP.NE.AND P3, PT, R6, RZ, PT ;  /* 0x000000ff0600720c */ /* 0x000fe40003f65270 */
[----:B------:R-:W-:Y:S01]  /*05e0*/  LOP3.LUT R2, RZ, R6, RZ, 0x33, !PT ;  /* 0x00000006ff027212 */ /* 0x000fe200078e33ff */
[----:B------:R-:W-:-:S02]  /*05f0*/  @!P5 IMAD.MOV R11, RZ, RZ, -R11 ;  /* 0x000000ffff0bd224 */ /* 0x000fc400078e0a0b */
[----:B------:R-:W-:Y:S01]  /*0600*/  @P1 IMAD.IADD R4, R4, 0x1, -R7 ;  /* 0x0000000104041824 */ /* 0x000fe200078e0a07 */
[C---:B------:R-:W-:Y:S02]  /*0610*/  SEL R13, R2.reuse, R5, !P3 ;  /* 0x00000005020d7207 */ /* 0x040fe40005800000 */
[----:B------:R-:W-:Y:S02]  /*0620*/  SEL R2, R2, R11, !P3 ;  /* 0x0000000b02027207 */ /* 0x000fe40005800000 */
[----:B------:R-:W-:Y:S01]  /*0630*/  SEL R4, R3, R4, !P4 ;  /* 0x0000000403047207 */ /* 0x000fe20006000000 */
[----:B------:R-:W-:Y:S02]  /*0640*/  IMAD R13, R37, R6, R13 ;  /* 0x00000006250d7224 */ /* 0x000fe400078e020d */
[----:B------:R-:W-:Y:S02]  /*0650*/  @P2 IMAD.IADD R16, R16, 0x1, -R7 ;  /* 0x0000000110102824 */ /* 0x000fe400078e0a07 */
[----:B-1----:R-:W-:-:S03]  /*0660*/  IMAD.WIDE R14, R13, 0x4, R22 ;  /* 0x000000040d0e7825 */ /* 0x002fc600078e0216 */
[----:B------:R-:W-:Y:S01]  /*0670*/  SEL R3, R3, R16, !P4 ;  /* 0x0000001003037207 */ /* 0x000fe20006000000 */
[----:B------:R-:W-:Y:S02]  /*0680*/  IMAD R37, R37, R6, R2 ;  /* 0x0000000625257224 */ /* 0x000fe400078e0202 */
[----:B------:R-:W-:Y:S01]  /*0690*/  IMAD R4, R12, R7, R4 ;  /* 0x000000070c047224 */ /* 0x000fe200078e0204 */
[----:B------:R-:W2:Y:S01]  /*06a0*/  LDG.E.CONSTANT R2, desc[UR4][R14.64] ;  /* 0x000000040e027981 */ /* 0x000ea2000c1e9900 */
[----:B------:R-:W-:-:S04]  /*06b0*/  IMAD.WIDE R16, R37, 0x4, R22 ;  /* 0x0000000425107825 */ /* 0x000fc800078e0216 */
[-C--:B------:R-:W-:Y:S02]  /*06c0*/  IMAD R29, R4, R6.reuse, R31 ;  /* 0x00000006041d7224 */ /* 0x080fe400078e021f */
[----:B------:R-:W-:Y:S01]  /*06d0*/  IMAD.WIDE R10, R0, 0x4, R22 ;  /* 0x00000004000a7825 */ /* 0x000fe200078e0216 */
[----:B------:R0:W3:Y:S03]  /*06e0*/  LDG.E.CONSTANT R4, desc[UR4][R16.64] ;  /* 0x0000000410047981 */ /* 0x0000e6000c1e9900 */
[----:B------:R-:W-:Y:S02]  /*06f0*/  IMAD R3, R12, R7, R3 ;  /* 0x000000070c037224 */ /* 0x000fe400078e0203 */
[----:B------:R-:W3:Y:S02]  /*0700*/  LDG.E.CONSTANT R10, desc[UR4][R10.64] ;  /* 0x000000040a0a7981 */ /* 0x000ee4000c1e9900 */
[----:B------:R-:W-:-:S02]  /*0710*/  IMAD R21, R3, R6, R31 ;  /* 0x0000000603157224 */ /* 0x000fc400078e021f */
[----:B------:R-:W-:-:S04]  /*0720*/  IMAD.WIDE R18, R29, 0x4, R22 ;  /* 0x000000041d127825 */ /* 0x000fc800078e0216 */
[----:B------:R-:W-:Y:S01]  /*0730*/  IMAD.WIDE R24, R21, 0x4, R22 ;  /* 0x0000000415187825 */ /* 0x000fe200078e0216 */
[----:B------:R-:W3:Y:S04]  /*0740*/  LDG.E.CONSTANT R3, desc[UR4][R18.64] ;  /* 0x0000000412037981 */ /* 0x000ee8000c1e9900 */
[----:B------:R1:W3:Y:S01]  /*0750*/  LDG.E.CONSTANT R5, desc[UR4][R24.64] ;  /* 0x0000000418057981 */ /* 0x0002e2000c1e9900 */
[----:B------:R-:W4:Y:S01]  /*0760*/  I2F.U32.RP R20, R9 ;  /* 0x0000000900147306 */ /* 0x000f220000209000 */
[----:B0-----:R-:W-:Y:S01]  /*0770*/  VIADD R16, R12, 0x1 ;  /* 0x000000010c107836 */ /* 0x001fe20000000000 */
[----:B-1----:R-:W0:Y:S06]  /*0780*/  LDC.64 R24, c[0x0][0x3b8] ;  /* 0x0000ee00ff187b82 */ /* 0x002e2c0000000a00 */
[----:B----4-:R-:W1:Y:S02]  /*0790*/  MUFU.RCP R20, R20 ;  /* 0x0000001400147308 */ /* 0x010e640000001000 */
[----:B-1----:R-:W-:-:S06]  /*07a0*/  VIADD R15, R20, 0xffffffe ;  /* 0x0ffffffe140f7836 */ /* 0x002fcc0000000000 */
[----:B------:R-:W1:Y:S02]  /*07b0*/  F2I.FTZ.U32.TRUNC.NTZ R15, R15 ;  /* 0x0000000f000f7305 */ /* 0x000e64000021f000 */
[----:B-1----:R-:W-:-:S05]  /*07c0*/  IADD3 R14, PT, PT, RZ, -R15, RZ ;  /* 0x8000000fff0e7210 */ /* 0x002fca0007ffe0ff */
[----:B------:R-:W-:Y:S02]  /*07d0*/  IMAD R11, R14, R9, RZ ;  /* 0x000000090e0b7224 */ /* 0x000fe400078e02ff */
[----:B------:R-:W-:-:S04]  /*07e0*/  IMAD.MOV.U32 R14, RZ, RZ, RZ ;  /* 0x000000ffff0e7224 */ /* 0x000fc800078e00ff */
[----:B------:R-:W-:Y:S01]  /*07f0*/  IMAD.HI.U32 R11, R15, R11, R14 ;  /* 0x0000000b0f0b7227 */ /* 0x000fe200078e000e */
[----:B------:R-:W-:-:S05]  /*0800*/  IADD3 R14, PT, PT, R12, -0x1, R9 ;  /* 0xffffffff0c0e7810 */ /* 0x000fca0007ffe009 */
[----:B------:R-:W-:-:S04]  /*0810*/  IMAD.HI.U32 R12, R11, R14, RZ ;  /* 0x0000000e0b0c7227 */ /* 0x000fc800078e00ff */
[----:B------:R-:W-:-:S04]  /*0820*/  IMAD.HI.U32 R11, R11, R16, RZ ;  /* 0x000000100b0b7227 */ /* 0x000fc800078e00ff */
[----:B------:R-:W-:Y:S02]  /*0830*/  IMAD.MOV R12, RZ, RZ, -R12 ;  /* 0x000000ffff0c7224 */ /* 0x000fe400078e0a0c */
[----:B------:R-:W-:Y:S02]  /*0840*/  IMAD.MOV R11, RZ, RZ, -R11 ;  /* 0x000000ffff0b7224 */ /* 0x000fe400078e0a0b */
[C---:B------:R-:W-:Y:S02]  /*0850*/  IMAD R14, R9.reuse, R12, R14 ;  /* 0x0000000c090e7224 */ /* 0x040fe400078e020e */
[----:B------:R-:W-:-:S03]  /*0860*/  IMAD R16, R9, R11, R16 ;  /* 0x0000000b09107224 */ /* 0x000fc600078e0210 */
[-C--:B------:R-:W-:Y:S02]  /*0870*/  ISETP.GE.U32.AND P0, PT, R14, R9.reuse, PT ;  /* 0x000000090e00720c */ /* 0x080fe40003f06070 */
[----:B------:R-:W-:-:S11]  /*0880*/  ISETP.GE.U32.AND P1, PT, R16, R9, PT ;  /* 0x000000091000720c */ /* 0x000fd60003f26070 */
[-C--:B------:R-:W-:Y:S02]  /*0890*/  @P0 IADD3 R14, PT, PT, R14, -R9.reuse, RZ ;  /* 0x800000090e0e0210 */ /* 0x080fe40007ffe0ff */
[----:B------:R-:W-:Y:S02]  /*08a0*/  @P1 IMAD.IADD R16, R16, 0x1, -R9 ;  /* 0x0000000110101824 */ /* 0x000fe400078e0a09 */
[----:B------:R-:W-:-:S03]  /*08b0*/  ISETP.GE.U32.AND P0, PT, R14, R9, PT ;  /* 0x000000090e00720c */ /* 0x000fc60003f06070 */
[-C--:B------:R-:W-:Y:S02]  /*08c0*/  ISETP.GE.U32.AND P2, PT, R16, R9.reuse, PT ;  /* 0x000000091000720c */ /* 0x080fe40003f46070 */
[----:B------:R-:W-:Y:S02]  /*08d0*/  ISETP.NE.U32.AND P1, PT, R9, RZ, PT ;  /* 0x000000ff0900720c */ /* 0x000fe40003f25070 */
[----:B------:R-:W-:-:S06]  /*08e0*/  LOP3.LUT R11, RZ, R9, RZ, 0x33, !PT ;  /* 0x00000009ff0b7212 */ /* 0x000fcc00078e33ff */
[----:B------:R-:W-:-:S03]  /*08f0*/  @P0 IMAD.IADD R14, R14, 0x1, -R9 ;  /* 0x000000010e0e0824 */ /* 0x000fc600078e0a09 */
[----:B------:R-:W-:Y:S02]  /*0900*/  @P2 IMAD.IADD R16, R16, 0x1, -R9 ;  /* 0x0000000110102824 */ /* 0x000fe400078e0a09 */
[----:B------:R-:W-:-:S03]  /*0910*/  SEL R14, R11, R14, !P1 ;  /* 0x0000000e0b0e7207 */ /* 0x000fc60004800000 */
[----:B------:R-:W-:Y:S02]  /*0920*/  SEL R11, R11, R16, !P1 ;  /* 0x000000100b0b7207 */ /* 0x000fe40004800000 */
[----:B------:R-:W-:-:S03]  /*0930*/  IMAD R33, R14, R7, R8 ;  /* 0x000000070e217224 */ /* 0x000fc600078e0208 */
[----:B------:R-:W-:Y:S02]  /*0940*/  IMAD R11, R11, R7, R8 ;  /* 0x000000070b0b7224 */ /* 0x000fe400078e0208 */
[-CC-:B------:R-:W-:Y:S02]  /*0950*/  IMAD R33, R33, R6.reuse, R31.reuse ;  /* 0x0000000621217224 */ /* 0x180fe400078e021f */
[----:B------:R-:W-:Y:S02]  /*0960*/  IMAD R31, R11, R6, R31 ;  /* 0x000000060b1f7224 */ /* 0x000fe400078e021f */
[----:B------:R-:W-:-:S04]  /*0970*/  IMAD.WIDE R8, R33, 0x4, R34 ;  /* 0x0000000421087825 */ /* 0x000fc800078e0222 */
[--C-:B------:R-:W-:Y:S02]  /*0980*/  IMAD.WIDE R16, R31, 0x4, R34.reuse ;  /* 0x000000041f107825 */ /* 0x100fe400078e0222 */
[----:B------:R-:W5:Y:S02]  /*0990*/  LDG.E R8, desc[UR4][R8.64] ;  /* 0x0000000408087981 */ /* 0x000f64000c1e1900 */
[----:B------:R-:W-:-:S04]  /*09a0*/  IMAD.WIDE R18, R13, 0x4, R34 ;  /* 0x000000040d127825 */ /* 0x000fc800078e0222 */
[----:B0-----:R-:W-:-:S04]  /*09b0*/  IMAD.WIDE R12, R13, 0x4, R24 ;  /* 0x000000040d0c7825 */ /* 0x001fc800078e0218 */
[----:B------:R-:W-:Y:S01]  /*09c0*/  IMAD.WIDE R14, R29, 0x4, R34 ;  /* 0x000000041d0e7825 */ /* 0x000fe200078e0222 */
[----:B------:R0:W5:Y:S04]  /*09d0*/  LDG.E R9, desc[UR4][R16.64] ;  /* 0x0000000410097981 */ /* 0x000168000c1e1900 */
[----:B------:R1:W5:Y:S01]  /*09e0*/  LDG.E R6, desc[UR4][R14.64] ;  /* 0x000000040e067981 */ /* 0x000362000c1e1900 */
[----:B0-----:R-:W-:-:S04]  /*09f0*/  IMAD.WIDE R16, R37, 0x4, R24 ;  /* 0x0000000425107825 */ /* 0x001fc800078e0218 */
[----:B-1----:R-:W-:-:S04]  /*0a00*/  IMAD.WIDE R14, R0, 0x4, R24 ;  /* 0x00000004000e7825 */ /* 0x002fc800078e0218 */
[----:B------:R-:W-:-:S05]  /*0a10*/  IMAD.WIDE R26, R21, 0x4, R34 ;  /* 0x00000004151a7825 */ /* 0x000fca00078e0222 */
[----:B------:R0:W5:Y:S01]  /*0a20*/  LDG.E R7, desc[UR4][R26.64] ;  /* 0x000000041a077981 */ /* 0x000162000c1e1900 */
[----:B------:R-:W-:-:S04]  /*0a30*/  IMAD.WIDE R20, R21, 0x4, R24 ;  /* 0x0000000415147825 */ /* 0x000fc800078e0218 */
[----:B0-----:R-:W-:-:S04]  /*0a40*/  IMAD.WIDE R26, R33, 0x4, R22 ;  /* 0x00000004211a7825 */ /* 0x001fc800078e0216 */
[----:B------:R-:W-:Y:S01]  /*0a50*/  IMAD.WIDE R22, R31, 0x4, R22 ;  /* 0x000000041f167825 */ /* 0x000fe200078e0216 */
[----:B------:R-:W4:Y:S03]  /*0a60*/  LDG.E.CONSTANT R28, desc[UR4][R26.64] ;  /* 0x000000041a1c7981 */ /* 0x000f26000c1e9900 */
[----:B------:R-:W-:-:S05]  /*0a70*/  IMAD.WIDE R34, R37, 0x4, R34 ;  /* 0x0000000425227825 */ /* 0x000fca00078e0222 */
[----:B------:R-:W5:Y:S01]  /*0a80*/  LDG.E R11, desc[UR4][R34.64] ;  /* 0x00000004220b7981 */ /* 0x000f62000c1e1900 */
[----:B--2---:R-:W-:Y:S02]  /*0a90*/  FSETP.NEU.AND P4, PT, R2, 1, PT ;  /* 0x3f8000000200780b */ /* 0x004fe40003f8d000 */
[----:B---3--:R-:W-:Y:S02]  /*0aa0*/  FSETP.NEU.AND P1, PT, R4, 1, PT ;  /* 0x3f8000000400780b */ /* 0x008fe40003f2d000 */
[----:B------:R-:W-:-:S09]  /*0ab0*/  FSETP.NEU.AND P2, PT, R10, 2, PT ;  /* 0x400000000a00780b */ /* 0x000fd20003f4d000 */
[----:B------:R-:W2:Y:S04]  /*0ac0*/  @P4 LDG.E.CONSTANT R30, desc[UR4][R12.64] ;  /* 0x000000040c1e4981 */ /* 0x000ea8000c1e9900 */
[----:B------:R0:W5:Y:S04]  /*0ad0*/  LDG.E R10, desc[UR4][R18.64] ;  /* 0x00000004120a7981 */ /* 0x000168000c1e1900 */
[----:B------:R-:W3:Y:S01]  /*0ae0*/  @P1 LDG.E.CONSTANT R36, desc[UR4][R16.64] ;  /* 0x0000000410241981 */ /* 0x000ee2000c1e9900 */
[----:B------:R-:W-:Y:S02]  /*0af0*/  FSETP.NEU.AND P0, PT, R3, 1, PT ;  /* 0x3f8000000300780b */ /* 0x000fe40003f0d000 */
[----:B------:R-:W-:Y:S01]  /*0b00*/  FSETP.NEU.AND P3, PT, R5, 1, PT ;  /* 0x3f8000000500780b */ /* 0x000fe20003f6d000 */
[----:B------:R-:W4:Y:S01]  /*0b10*/  @P2 LDG.E.CONSTANT R32, desc[UR4][R14.64] ;  /* 0x000000040e202981 */ /* 0x000f22000c1e9900 */
[----:B0-----:R-:W-:-:S03]  /*0b20*/  IMAD.WIDE R18, R29, 0x4, R24 ;  /* 0x000000041d127825 */ /* 0x001fc600078e0218 */
[----:B------:R0:W4:Y:S06]  /*0b30*/  LDG.E.CONSTANT R29, desc[UR4][R22.64] ;  /* 0x00000004161d7981 */ /* 0x00012c000c1e9900 */
[----:B------:R-:W4:Y:S04]  /*0b40*/  @P0 LDG.E.CONSTANT R37, desc[UR4][R18.64] ;  /* 0x0000000412250981 */ /* 0x000f28000c1e9900 */
[----:B------:R-:W4:Y:S01]  /*0b50*/  @P3 LDG.E.CONSTANT R26, desc[UR4][R20.64] ;  /* 0x00000004141a3981 */ /* 0x000f22000c1e9900 */
[----:B------:R-:W-:-:S02]  /*0b60*/  IMAD.MOV.U32 R34, RZ, RZ, -0x1 ;  /* 0xffffffffff227424 */ /* 0x000fc400078e00ff */
[----:B------:R-:W-:Y:S02]  /*0b70*/  IMAD.MOV.U32 R27, RZ, RZ, 0x1 ;  /* 0x00000001ff1b7424 */ /* 0x000fe400078e00ff */
[----:B------:R-:W-:Y:S02]  /*0b80*/  IMAD.MOV.U32 R35, RZ, RZ, 0x1 ;  /* 0x00000001ff237424 */ /* 0x000fe400078e00ff */
[----:B0-----:R-:W-:-:S04]  /*0b90*/  IMAD.WIDE R22, R33, 0x4, R24 ;  /* 0x0000000421167825 */ /* 0x001fc800078e0218 */
[----:B------:R-:W-:Y:S01]  /*0ba0*/  IMAD.WIDE R24, R31, 0x4, R24 ;  /* 0x000000041f187825 */ /* 0x000fe200078e0218 */
[----:B--2---:R-:W-:-:S04]  /*0bb0*/  @P4 FSETP.NEU.AND P5, PT, R30, 1, PT ;  /* 0x3f8000001e00480b */ /* 0x004fc80003fad000 */
[----:B------:R-:W-:Y:S01]  /*0bc0*/  @P4 SEL R34, RZ, 0xffffffff, P5 ;  /* 0xffffffffff224807 */ /* 0x000fe20002800000 */
[----:B------:R-:W-:Y:S01]  /*0bd0*/  HFMA2 R30, -RZ, RZ, 0, 5.9604644775390625e-08 ;  /* 0x00000001ff1e7431 */ /* 0x000fe200000001ff */
[----:B---3--:R-:W-:Y:S02]  /*0be0*/  @P1 FSETP.NEU.AND P4, PT, R36, 1, PT ;  /* 0x3f8000002400180b */ /* 0x008fe40003f8d000 */
[----:B------:R-:W2:Y:S02]  /*0bf0*/  @P2 LDG.E.CONSTANT R36, desc[UR4][R14.64] ;  /* 0x000000040e242981 */ /* 0x000ea4000c1e9900 */
[----:B------:R-:W-:Y:S02]  /*0c00*/  @P1 SEL R27, RZ, 0x1, P4 ;  /* 0x00000001ff1b1807 */ /* 0x000fe40002000000 */
[----:B----4-:R-:W-:-:S03]  /*0c10*/  @P2 FSETP.NEU.AND P6, PT, R32, 2, PT ;  /* 0x400000002000280b */ /* 0x010fc60003fcd000 */
[----:B------:R-:W-:Y:S01]  /*0c20*/  IMAD.IADD R27, R27, 0x1, R34 ;  /* 0x000000011b1b7824 */ /* 0x000fe200078e0222 */
[----:B------:R-:W-:Y:S02]  /*0c30*/  @P2 SEL R30, RZ, 0x1, P6 ;  /* 0x00000001ff1e2807 */ /* 0x000fe40003000000 */
[----:B------:R-:W-:-:S03]  /*0c40*/  FSETP.NEU.AND P4, PT, R28, 1, PT ;  /* 0x3f8000001c00780b */ /* 0x000fc60003f8d000 */
[----:B------:R-:W-:Y:S01]  /*0c50*/  IMAD R30, R27, R30, RZ ;  /* 0x0000001e1b1e7224 */ /* 0x000fe200078e02ff */
[----:B------:R-:W-:Y:S02]  /*0c60*/  @P0 FSETP.NEU.AND P5, PT, R37, 1, PT ;  /* 0x3f8000002500080b */ /* 0x000fe40003fad000 */
[----:B------:R-:W-:Y:S02]  /*0c70*/  @P3 FSETP.NEU.AND P6, PT, R26, 1, PT ;  /* 0x3f8000001a00380b */ /* 0x000fe40003fcd000 */
[----:B------:R-:W0:Y:S01]  /*0c80*/  LDC.64 R26, c[0x0][0x390] ;  /* 0x0000e400ff1a7b82 */ /* 0x000e220000000a00 */
[----:B------:R-:W-:Y:S01]  /*0c90*/  FSETP.NEU.AND P1, PT, R29, 1, PT ;  /* 0x3f8000001d00780b */ /* 0x000fe20003f2d000 */
[----:B------:R-:W-:Y:S01]  /*0ca0*/  IMAD.MOV.U32 R32, RZ, RZ, -0x1 ;  /* 0xffffffffff207424 */ /* 0x000fe200078e00ff */
[----:B------:R-:W-:Y:S02]  /*0cb0*/  @P3 SEL R35, RZ, 0x1, P6 ;  /* 0x00000001ff233807 */ /* 0x000fe40003000000 */
[----:B------:R-:W-:Y:S01]  /*0cc0*/  @P0 SEL R32, RZ, 0xffffffff, P5 ;  /* 0xffffffffff200807 */ /* 0x000fe20002800000 */
[----:B------:R-:W3:Y:S03]  /*0cd0*/  @P4 LDG.E.CONSTANT R34, desc[UR4][R22.64] ;  /* 0x0000000416224981 */ /* 0x000ee6000c1e9900 */
[----:B------:R-:W-:-:S02]  /*0ce0*/  IADD3 R32, PT, PT, R35, R32, RZ ;  /* 0x0000002023207210 */ /* 0x000fc40007ffe0ff */
[----:B------:R-:W4:Y:S04]  /*0cf0*/  @P2 LDG.E.CONSTANT R35, desc[UR4][R14.64] ;  /* 0x000000040e232981 */ /* 0x000f28000c1e9900 */
[----:B------:R-:W2:Y:S01]  /*0d00*/  @P1 LDG.E.CONSTANT R33, desc[UR4][R24.64] ;  /* 0x0000000418211981 */ /* 0x000ea2000c1e9900 */
[----:B0-----:R-:W-:-:S05]  /*0d10*/  IMAD.WIDE R26, R0, 0x4, R26 ;  /* 0x00000004001a7825 */ /* 0x001fca00078e021a */
[----:B------:R0:W2:Y:S02]  /*0d20*/  LDG.E.CONSTANT R31, desc[UR4][R26.64] ;  /* 0x000000041a1f7981 */ /* 0x0000a4000c1e9900 */
[----:B0-----:R-:W0:Y:S01]  /*0d30*/  LDC.64 R26, c[0x0][0x388] ;  /* 0x0000e200ff1a7b82 */ /* 0x001e220000000a00 */
[----:B------:R-:W-:Y:S01]  /*0d40*/  IMAD.MOV.U32 R37, RZ, RZ, 0x1 ;  /* 0x00000001ff257424 */ /* 0x000fe200078e00ff */
[----:B---3--:R-:W-:Y:S02]  /*0d50*/  @P4 FSETP.NEU.AND P0, PT, R34, 1, PT ;  /* 0x3f8000002200480b */ /* 0x008fe40003f0d000 */
[----:B----4-:R-:W-:Y:S01]  /*0d60*/  @P2 FSETP.NEU.AND P5, PT, R35, 2, PT ;  /* 0x400000002300280b */ /* 0x010fe20003fad000 */
[----:B------:R-:W-:Y:S01]  /*0d70*/  IMAD.MOV.U32 R35, RZ, RZ, 0x1 ;  /* 0x00000001ff237424 */ /* 0x000fe200078e00ff */
[----:B--2---:R-:W-:Y:S02]  /*0d80*/  @P1 FSETP.NEU.AND P3, PT, R33, 1, PT ;  /* 0x3f8000002100180b */ /* 0x004fe40003f6d000 */
[----:B------:R-:W-:Y:S01]  /*0d90*/  @P2 SEL R35, RZ, 0x1, P5 ;  /* 0x00000001ff232807 */ /* 0x000fe20002800000 */
[----:B------:R-:W-:Y:S01]  /*0da0*/  IMAD.MOV.U32 R34, RZ, RZ, -0x1 ;  /* 0xffffffffff227424 */ /* 0x000fe200078e00ff */
[----:B------:R-:W-:Y:S01]  /*0db0*/  @P4 SEL R34, RZ, 0xffffffff, P0 ;  /* 0xffffffffff224807 */ /* 0x000fe20000000000 */
[----:B------:R-:W-:Y:S01]  /*0dc0*/  IMAD.MOV.U32 R33, RZ, RZ, 0x1 ;  /* 0x00000001ff217424 */ /* 0x000fe200078e00ff */
[----:B------:R-:W-:Y:S01]  /*0dd0*/  @P1 SEL R33, RZ, 0x1, P3 ;  /* 0x00000001ff211807 */ /* 0x000fe20001800000 */
[----:B------:R-:W-:Y:S01]  /*0de0*/  IMAD R35, R32, R35, RZ ;  /* 0x0000002320237224 */ /* 0x000fe200078e02ff */
[----:B------:R-:W-:-:S02]  /*0df0*/  @P2 FSETP.NEU.AND P0, PT, R36, 2, PT ;  /* 0x400000002400280b */ /* 0x000fc40003f0d000 */
[----:B------:R-:W-:Y:S01]  /*0e00*/  IADD3 R34, PT, PT, R33, R34, RZ ;  /* 0x0000002221227210 */ /* 0x000fe20007ffe0ff */
[----:B0-----:R-:W-:Y:S01]  /*0e10*/  IMAD.WIDE R32, R0, 0x4, R26 ;  /* 0x0000000400207825 */ /* 0x001fe200078e021a */
[----:B------:R-:W-:Y:S02]  /*0e20*/  @P2 SEL R37, RZ, 0x1, P0 ;  /* 0x00000001ff252807 */ /* 0x000fe40000000000 */
[----:B------:R-:W-:-:S03]  /*0e30*/  I2FP.F32.S32 R26, R35 ;  /* 0x00000023001a7245 */ /* 0x000fc60000201400 */
[----:B------:R-:W-:Y:S01]  /*0e40*/  IMAD R34, R34, R37, RZ ;  /* 0x0000002522227224 */ /* 0x000fe200078e02ff */
[----:B------:R0:W2:Y:S01]  /*0e50*/  LDG.E.CONSTANT R32, desc[UR4][R32.64] ;  /* 0x0000000420207981 */ /* 0x0000a2000c1e9900 */
[----:B------:R-:W-:Y:S01]  /*0e60*/  FMUL R37, R31, R26 ;  /* 0x0000001a1f257220 */ /* 0x000fe20000400000 */
[----:B------:R-:W-:-:S04]  /*0e70*/  IMAD R26, R30, R30, RZ ;  /* 0x0000001e1e1a7224 */ /* 0x000fc800078e02ff */
[----:B------:R-:W-:Y:S02]  /*0e80*/  IMAD R35, R35, R35, R26 ;  /* 0x0000002323237224 */ /* 0x000fe400078e021a */
[----:B------:R-:W1:Y:S02]  /*0e90*/  LDC.64 R26, c[0x0][0x398] ;  /* 0x0000e600ff1a7b82 */ /* 0x000e640000000a00 */
[----:B-1----:R-:W-:-:S06]  /*0ea0*/  IMAD.WIDE R26, R0, 0x4, R26 ;  /* 0x00000004001a7825 */ /* 0x002fcc00078e021a */
[----:B------:R-:W3:Y:S01]  /*0eb0*/  LDG.E.CONSTANT R26, desc[UR4][R26.64] ;  /* 0x000000041a1a7981 */ /* 0x000ee2000c1e9900 */
[----:B------:R-:W-:-:S05]  /*0ec0*/  IMAD R31, R34, R34, R35 ;  /* 0x00000022221f7224 */ /* 0x000fca00078e0223 */
[----:B------:R-:W-:Y:S02]  /*0ed0*/  I2FP.F32.U32 R31, R31 ;  /* 0x0000001f001f7245 */ /* 0x000fe40000201000 */
[----:B------:R-:W-:Y:S02]  /*0ee0*/  I2FP.F32.S32 R30, R30 ;  /* 0x0000001e001e7245 */ /* 0x000fe40000201400 */
[----:B------:R-:W0:Y:S01]  /*0ef0*/  MUFU.RCP R36, R31 ;  /* 0x0000001f00247308 */ /* 0x000e220000001000 */
[----:B------:R-:W-:Y:S01]  /*0f00*/  BSSY.RECONVERGENT B0, `(.L_x_2) ;  /* 0x000000e000007945 */ /* 0x000fe20003800200 */
[----:B0-----:R-:W-:-:S04]  /*0f10*/  FFMA R33, -R31, R36, 1 ;  /* 0x3f8000001f217423 */ /* 0x001fc80000000124 */
[----:B------:R-:W-:Y:S01]  /*0f20*/  FFMA R33, R36, R33, R36 ;  /* 0x0000002124217223 */ /* 0x000fe20000000024 */
[----:B--2---:R-:W-:Y:S01]  /*0f30*/  FFMA R37, R32, R30, R37 ;  /* 0x0000001e20257223 */ /* 0x004fe20000000025 */
[----:B------:R-:W-:-:S05]  /*0f40*/  I2FP.F32.S32 R30, R34 ;  /* 0x00000022001e7245 */ /* 0x000fca0000201400 */
[----:B---3--:R-:W-:-:S04]  /*0f50*/  FFMA R30, R26, R30, R37 ;  /* 0x0000001e1a1e7223 */ /* 0x008fc80000000025 */
[----:B------:R-:W0:Y:S01]  /*0f60*/  FCHK P0, R30, R31 ;  /* 0x0000001f1e007302 */ /* 0x000e220000000000 */
[----:B------:R-:W-:-:S04]  /*0f70*/  FFMA R26, R30, R33, RZ ;  /* 0x000000211e1a7223 */ /* 0x000fc800000000ff */
[----:B------:R-:W-:-:S04]  /*0f80*/  FFMA R27, -R31, R26, R30 ;  /* 0x0000001a1f1b7223 */ /* 0x000fc8000000011e */
[----:B------:R-:W-:Y:S01]  /*0f90*/  FFMA R26, R33, R27, R26 ;  /* 0x0000001b211a7223 */ /* 0x000fe2000000001a */
[----:B0-----:R-:W-:Y:S06]  /*0fa0*/  @!P0 BRA `(.L_x_3) ;  /* 0x00000000000c8947 */ /* 0x001fec0003800000 */
[----:B------:R-:W-:-:S07]  /*0fb0*/  MOV R32, 0xfd0 ;  /* 0x00000fd000207802 */ /* 0x000fce0000000f00 */
[----:B-----5:R-:W-:Y:S05]  /*0fc0*/  CALL.REL.NOINC `($__internal_0_$__cuda_sm3x_div_rn_noftz_f32_slowpath) ;  /* 0x0000000800447944 */ /* 0x020fea0003c00000 */
[----:B------:R-:W-:-:S07]  /*0fd0*/  IMAD.MOV.U32 R26, RZ, RZ, R30 ;  /* 0x000000ffff1a7224 */ /* 0x000fce00078e001e */
.L_x_3:
[----:B------:R-:W-:Y:S05]  /*0fe0*/  BSYNC.RECONVERGENT B0 ;  /* 0x0000000000007941 */ /* 0x000fea0003800200 */
.L_x_2:
[----:B------:R-:W-:Y:S04]  /*0ff0*/  BSSY.RECONVERGENT B0, `(.L_x_4) ;  /* 0x000007b000007945 */ /* 0x000fe80003800200 */
[----:B------:R-:W-:Y:S05]  /*1000*/  @P2 BRA `(.L_x_5) ;  /* 0x0000000000e42947 */ /* 0x000fea0003800000 */
[----:B------:R-:W-:Y:S01]  /*1010*/  FSETP.NEU.AND P0, PT, R2, 1, PT ;  /* 0x3f8000000200780b */ /* 0x000fe20003f0d000 */
[----:B------:R-:W-:Y:S01]  /*1020*/  BSSY.RECONVERGENT B1, `(.L_x_6) ;  /* 0x0000021000017945 */ /* 0x000fe20003800200 */
[----:B------:R-:W-:Y:S02]  /*1030*/  FSETP.NEU.AND P1, PT, R3, 1, PT ;  /* 0x3f8000000300780b */ /* 0x000fe40003f2d000 */
[----:B------:R-:W-:-:S09]  /*1040*/  FSETP.NEU.AND P2, PT, R28, 1, PT ;  /* 0x3f8000001c00780b */ /* 0x000fd20003f4d000 */
[----:B------:R-:W0:Y:S01]  /*1050*/  @!P0 LDC R24, c[0x0][0x3c4] ;  /* 0x0000f100ff188b82 */ /* 0x000e220000000800 */
[----:B------:R-:W1:Y:S07]  /*1060*/  @!P0 F2F.F64.F32 R30, R26 ;  /* 0x0000001a001e8310 */ /* 0x000e6e0000201800 */
[----:B------:R-:W2:Y:S01]  /*1070*/  @!P1 LDC R20, c[0x0][0x3c4] ;  /* 0x0000f100ff149b82 */ /* 0x000ea20000000800 */
[----:B------:R-:W3:Y:S07]  /*1080*/  @!P1 F2F.F64.F32 R18, R26 ;  /* 0x0000001a00129310 */ /* 0x000eee0000201800 */
[----:B------:R-:W4:Y:S01]  /*1090*/  @!P2 LDC R14, c[0x0][0x3c4] ;  /* 0x0000f100ff0eab82 */ /* 0x000f220000000800 */
[----:B------:R-:W3:Y:S01]  /*10a0*/  @!P2 F2F.F64.F32 R12, R26 ;  /* 0x0000001a000ca310 */ /* 0x000ee20000201800 */
[----:B-1----:R-:W-:-:S02]  /*10b0*/  @!P0 DADD R30, R30, R30 ;  /* 0x000000001e1e8229 */ /* 0x002fc4000000001e */
[----:B---3--:R-:W-:-:S05]  /*10c0*/  @!P1 DADD R18, R18, R18 ;  /* 0x0000000012129229 */ /* 0x008fca0000000012 */
[----:B-----5:R-:W-:Y:S01]  /*10d0*/  @!P0 F2F.F64.F32 R2, R11 ;  /* 0x0000000b00028310 */ /* 0x020fe20000201800 */
[----:B------:R-:W-:-:S07]  /*10e0*/  @!P2 DADD R12, R12, R12 ;  /* 0x000000000c0ca229 */ /* 0x000fce000000000c */
[----:B------:R-:W-:Y:S08]  /*10f0*/  @!P1 F2F.F64.F32 R22, R7 ;  /* 0x0000000700169310 */ /* 0x000ff00000201800 */
[----:B------:R-:W-:Y:S08]  /*1100*/  @!P2 F2F.F64.F32 R16, R9 ;  /* 0x000000090010a310 */ /* 0x000ff00000201800 */
[----:B--2---:R-:W1:Y:S08]  /*1110*/  @!P1 F2F.F64.F32 R20, R20 ;  /* 0x0000001400149310 */ /* 0x004e700000201800 */
[----:B----4-:R-:W2:Y:S01]  /*1120*/  @!P2 F2F.F64.F32 R14, R14 ;  /* 0x0000000e000ea310 */ /* 0x010ea20000201800 */
[----:B-1----:R-:W-:-:S07]  /*1130*/  @!P1 DFMA R18, R18, R20, R22 ;  /* 0x000000141212922b */ /* 0x002fce0000000016 */
[----:B0-----:R-:W0:Y:S01]  /*1140*/  @!P0 F2F.F64.F32 R24, R24 ;  /* 0x0000001800188310 */ /* 0x001e220000201800 */
[----:B--2---:R-:W-:-:S07]  /*1150*/  @!P2 DFMA R12, R12, R14, R16 ;  /* 0x0000000e0c0ca22b */ /* 0x004fce0000000010 */
[----:B------:R1:W2:Y:S01]  /*1160*/  @!P1 F2F.F32.F64 R6, R18 ;  /* 0x0000001200069310 */ /* 0x0002a20000301000 */
[----:B0-----:R-:W-:-:S07]  /*1170*/  @!P0 DFMA R2, R30, R24, R2 ;  /* 0x000000181e02822b */ /* 0x001fce0000000002 */
[----:B------:R1:W0:Y:S08]  /*1180*/  @!P2 F2F.F32.F64 R8, R12 ;  /* 0x0000000c0008a310 */ /* 0x0002300000301000 */
[----:B------:R1:W3:Y:S01]  /*1190*/  @!P0 F2F.F32.F64 R10, R2 ;  /* 0x00000002000a8310 */ /* 0x0002e20000301000 */
[----:B--2---:R-:W-:Y:S05]  /*11a0*/  @!P0 BRA `(.L_x_7) ;  /* 0x0000000000208947 */ /* 0x004fea0003800000 */
[----:B------:R-:W-:-:S13]  /*11b0*/  FSETP.NEU.AND P0, PT, R4, 1, PT ;  /* 0x3f8000000400780b */ /* 0x000fda0003f0d000 */
[----:B------:R-:W2:Y:S01]  /*11c0*/  @!P0 LDC R14, c[0x0][0x3c4] ;  /* 0x0000f100ff0e8b82 */ /* 0x000ea20000000800 */
[----:B-1----:R-:W1:Y:S08]  /*11d0*/  @!P0 F2F.F64.F32 R12, R26 ;  /* 0x0000001a000c8310 */ /* 0x002e700000201800 */
[----:B---3--:R-:W-:Y:S01]  /*11e0*/  @!P0 F2F.F64.F32 R2, R10 ;  /* 0x0000000a00028310 */ /* 0x008fe20000201800 */
[----:B-1----:R-:W-:-:S07]  /*11f0*/  @!P0 DADD R12, R12, R12 ;  /* 0x000000000c0c8229 */ /* 0x002fce000000000c */
[----:B--2---:R-:W1:Y:S02]  /*1200*/  @!P0 F2F.F64.F32 R14, R14 ;  /* 0x0000000e000e8310 */ /* 0x004e640000201800 */
[----:B-1----:R-:W-:-:S06]  /*1210*/  @!P0 DFMA R2, R12, R14, R2 ;  /* 0x0000000e0c02822b */ /* 0x002fcc0000000002 */
[----:B------:R2:W4:Y:S05]  /*1220*/  @!P0 F2F.F32.F64 R11, R2 ;  /* 0x00000002000b8310 */ /* 0x00052a0000301000 */
.L_x_7:
[----:B------:R-:W-:Y:S05]  /*1230*/  BSYNC.RECONVERGENT B1 ;  /* 0x0000000000017941 */ /* 0x000fea0003800200 */
.L_x_6:
[----:B------:R-:W-:Y:S04]  /*1240*/  BSSY.RECONVERGENT B1, `(.L_x_8) ;  /* 0x000000a000017945 */ /* 0x000fe80003800200 */
[----:B------:R-:W-:Y:S05]  /*1250*/  @!P1 BRA `(.L_x_9) ;  /* 0x0000000000209947 */ /* 0x000fea0003800000 */
[----:B------:R-:W-:-:S13]  /*1260*/  FSETP.NEU.AND P0, PT, R5, 1, PT ;  /* 0x3f8000000500780b */ /* 0x000fda0003f0d000 */
[----:B-1----:R-:W1:Y:S01]  /*1270*/  @!P0 LDC R12, c[0x0][0x3c4] ;  /* 0x0000f100ff0c8b82 */ /* 0x002e620000000800 */
[----:B------:R-:W5:Y:S08]  /*1280*/  @!P0 F2F.F64.F32 R4, R26 ;  /* 0x0000001a00048310 */ /* 0x000f700000201800 */
[----:B--2---:R-:W-:Y:S01]  /*1290*/  @!P0 F2F.F64.F32 R2, R6 ;  /* 0x0000000600028310 */ /* 0x004fe20000201800 */
[----:B-----5:R-:W-:-:S07]  /*12a0*/  @!P0 DADD R4, R4, R4 ;  /* 0x0000000004048229 */ /* 0x020fce0000000004 */
[----:B-1----:R-:W1:Y:S02]  /*12b0*/  @!P0 F2F.F64.F32 R12, R12 ;  /* 0x0000000c000c8310 */ /* 0x002e640000201800 */
[----:B-1----:R-:W-:-:S06]  /*12c0*/  @!P0 DFMA R2, R4, R12, R2 ;  /* 0x0000000c0402822b */ /* 0x002fcc0000000002 */
[----:B------:R1:W2:Y:S05]  /*12d0*/  @!P0 F2F.F32.F64 R7, R2 ;  /* 0x0000000200078310 */ /* 0x0002aa0000301000 */
.L_x_9:
[----:B------:R-:W-:Y:S05]  /*12e0*/  BSYNC.RECONVERGENT B1 ;  /* 0x0000000000017941 */ /* 0x000fea0003800200 */
.L_x_8:
[----:B------:R-:W-:Y:S05]  /*12f0*/  @!P2 BRA `(.L_x_10) ;  /* 0x000000040028a947 */ /* 0x000fea0003800000 */
[----:B------:R-:W-:-:S13]  /*1300*/  FSETP.NEU.AND P0, PT, R29, 1, PT ;  /* 0x3f8000001d00780b */ /* 0x000fda0003f0d000 */
[----:B------:R-:W-:Y:S05]  /*1310*/  @P0 BRA `(.L_x_10) ;  /* 0x0000000400200947 */ /* 0x000fea0003800000 */
[----:B------:R-:W5:Y:S01]  /*1320*/  LDCU UR6, c[0x0][0x3c4] ;  /* 0x00007880ff0677ac */ /* 0x000f620008000800 */
[----:B------:R-:W3:Y:S08]  /*1330*/  F2F.F64.F32 R26, R26 ;  /* 0x0000001a001a7310 */ /* 0x000ef00000201800 */
[----:B012---:R-:W-:Y:S01]  /*1340*/  F2F.F64.F32 R2, R8 ;  /* 0x0000000800027310 */ /* 0x007fe20000201800 */
[----:B---3--:R-:W-:-:S07]  /*1350*/  DADD R4, R26, R26 ;  /* 0x000000001a047229 */ /* 0x008fce000000001a */
[----:B-----5:R-:W0:Y:S02]  /*1360*/  F2F.F64.F32 R12, UR6 ;  /* 0x00000006000c7d10 */ /* 0x020e240008201800 */
[----:B0-----:R-:W-:-:S06]  /*1370*/  DFMA R2, R4, R12, R2 ;  /* 0x0000000c0402722b */ /* 0x001fcc0000000002 */
[----:B------:R0:W1:Y:S01]  /*1380*/  F2F.F32.F64 R9, R2 ;  /* 0x0000000200097310 */ /* 0x0000620000301000 */
[----:B------:R-:W-:Y:S05]  /*1390*/  BRA `(.L_x_10) ;  /* 0x0000000400007947 */ /* 0x000fea0003800000 */
.L_x_5:
[----:B------:R-:W2:Y:S02]  /*13a0*/  LDG.E.CONSTANT R14, desc[UR4][R14.64] ;  /* 0x000000040e0e7981 */ /* 0x000ea4000c1e9900 */
[----:B--2---:R-:W-:-:S13]  /*13b0*/  FSETP.NEU.AND P0, PT, R14, 2, PT ;  /* 0x400000000e00780b */ /* 0x004fda0003f0d000 */
[----:B------:R-:W-:Y:S05]  /*13c0*/  @P0 BRA `(.L_x_10) ;  /* 0x0000000000f40947 */ /* 0x000fea0003800000 */
[----:B------:R-:W2:Y:S04]  /*13d0*/  LDG.E.CONSTANT R18, desc[UR4][R18.64] ;  /* 0x0000000412127981 */ /* 0x000ea8000c1e9900 */
[----:B------:R-:W3:Y:S04]  /*13e0*/  LDG.E.CONSTANT R12, desc[UR4][R12.64] ;  /* 0x000000040c0c7981 */ /* 0x000ee8000c1e9900 */
[----:B------:R-:W4:Y:S01]  /*13f0*/  LDG.E.CONSTANT R22, desc[UR4][R22.64] ;  /* 0x0000000416167981 */ /* 0x000f22000c1e9900 */
[----:B------:R-:W-:Y:S01]  /*1400*/  BSSY.RECONVERGENT B1, `(.L_x_11) ;  /* 0x0000023000017945 */ /* 0x000fe20003800200 */
[----:B--2---:R-:W-:-:S02]  /*1410*/  FSETP.NEU.AND P1, PT, R18, 1, PT ;  /* 0x3f8000001200780b */ /* 0x004fc40003f2d000 */
[----:B---3--:R-:W-:Y:S02]  /*1420*/  FSETP.NEU.AND P0, PT, R12, 1, PT ;  /* 0x3f8000000c00780b */ /* 0x008fe40003f0d000 */
[----:B----4-:R-:W-:-:S09]  /*1430*/  FSETP.NEU.AND P2, PT, R22, 1, PT ;  /* 0x3f8000001600780b */ /* 0x010fd20003f4d000 */
[----:B------:R-:W0:Y:S01]  /*1440*/  @!P1 LDC R32, c[0x0][0x3c4] ;  /* 0x0000f100ff209b82 */ /* 0x000e220000000800 */
[----:B------:R-:W1:Y:S07]  /*1450*/  @!P1 F2F.F64.F32 R28, R26 ;  /* 0x0000001a001c9310 */ /* 0x000e6e0000201800 */
[----:B------:R-:W2:Y:S08]  /*1460*/  @!P2 LDC R33, c[0x0][0x3c4] ;  /* 0x0000f100ff21ab82 */ /* 0x000eb00000000800 */
[----:B------:R-:W3:Y:S01]  /*1470*/  @!P0 LDC R27, c[0x0][0x3c4] ;  /* 0x0000f100ff1b8b82 */ /* 0x000ee20000000800 */
[----:B-----5:R-:W-:Y:S01]  /*1480*/  @!P1 F2F.F64.F32 R4, R7 ;  /* 0x0000000700049310 */ /* 0x020fe20000201800 */
[----:B-1----:R-:W-:-:S07]  /*1490*/  @!P1 DADD R22, R28, R28 ;  /* 0x000000001c169229 */ /* 0x002fce000000001c */
[----:B0-----:R-:W0:Y:S08]  /*14a0*/  @!P1 F2F.F64.F32 R14, R32 ;  /* 0x00000020000e9310 */ /* 0x001e300000201800 */
[----:B------:R-:W1:Y:S08]  /*14b0*/  @!P0 F2F.F64.F32 R30, R26 ;  /* 0x0000001a001e8310 */ /* 0x000e700000201800 */
[----:B------:R-:W4:Y:S01]  /*14c0*/  @!P2 F2F.F64.F32 R12, R26 ;  /* 0x0000001a000ca310 */ /* 0x000f220000201800 */
[----:B0-----:R-:W-:-:S07]  /*14d0*/  @!P1 DFMA R14, R22, R14, R4 ;  /* 0x0000000e160e922b */ /* 0x001fce0000000004 */
[----:B------:R-:W-:Y:S01]  /*14e0*/  @!P0 F2F.F64.F32 R2, R11 ;  /* 0x0000000b00028310 */ /* 0x000fe20000201800 */
[----:B-1----:R-:W-:-:S07]  /*14f0*/  @!P0 DADD R30, R30, R30 ;  /* 0x000000001e1e8229 */ /* 0x002fce000000001e */
[----:B------:R-:W-:Y:S01]  /*1500*/  @!P2 F2F.F64.F32 R18, R9 ;  /* 0x000000090012a310 */ /* 0x000fe20000201800 */
[----:B----4-:R-:W-:-:S07]  /*1510*/  @!P2 DADD R12, R12, R12 ;  /* 0x000000000c0ca229 */ /* 0x010fce000000000c */
[----:B--2---:R-:W0:Y:S08]  /*1520*/  @!P2 F2F.F64.F32 R28, R33 ;  /* 0x00000021001ca310 */ /* 0x004e300000201800 */
[----:B---3--:R-:W1:Y:S01]  /*1530*/  @!P0 F2F.F64.F32 R4, R27 ;  /* 0x0000001b00048310 */ /* 0x008e620000201800 */
[----:B0-----:R-:W-:-:S07]  /*1540*/  @!P2 DFMA R12, R12, R28, R18 ;  /* 0x0000001c0c0ca22b */ /* 0x001fce0000000012 */
[----:B------:R0:W2:Y:S01]  /*1550*/  @!P1 F2F.F32.F64 R6, R14 ;  /* 0x0000000e00069310 */ /* 0x0000a20000301000 */
[----:B-1----:R-:W-:-:S07]  /*1560*/  @!P0 DFMA R2, R30, R4, R2 ;  /* 0x000000041e02822b */ /* 0x002fce0000000002 */
[----:B------:R0:W1:Y:S08]  /*1570*/  @!P2 F2F.F32.F64 R8, R12 ;  /* 0x0000000c0008a310 */ /* 0x0000700000301000 */
[----:B------:R0:W3:Y:S01]  /*1580*/  @!P0 F2F.F32.F64 R10, R2 ;  /* 0x00000002000a8310 */ /* 0x0000e20000301000 */
[----:B--2---:R-:W-:Y:S05]  /*1590*/  @!P0 BRA `(.L_x_12) ;  /* 0x0000000000248947 */ /* 0x004fea0003800000 */
[----:B------:R-:W2:Y:S02]  /*15a0*/  LDG.E.CONSTANT R16, desc[UR4][R16.64] ;  /* 0x0000000410107981 */ /* 0x000ea4000c1e9900 */
[----:B--2---:R-:W-:-:S13]  /*15b0*/  FSETP.NEU.AND P0, PT, R16, 1, PT ;  /* 0x3f8000001000780b */ /* 0x004fda0003f0d000 */
[----:B------:R-:W2:Y:S01]  /*15c0*/  @!P0 LDC R4, c[0x0][0x3c4] ;  /* 0x0000f100ff048b82 */ /* 0x000ea20000000800 */
[----:B0-----:R-:W0:Y:S08]  /*15d0*/  @!P0 F2F.F64.F32 R2, R26 ;  /* 0x0000001a00028310 */ /* 0x001e300000201800 */
[----:B---3--:R-:W-:Y:S01]  /*15e0*/  @!P0 F2F.F64.F32 R12, R10 ;  /* 0x0000000a000c8310 */ /* 0x008fe20000201800 */
[----:B0-----:R-:W-:-:S07]  /*15f0*/  @!P0 DADD R2, R2, R2 ;  /* 0x0000000002028229 */ /* 0x001fce0000000002 */
[----:B--2---:R-:W0:Y:S02]  /*1600*/  @!P0 F2F.F64.F32 R4, R4 ;  /* 0x0000000400048310 */ /* 0x004e240000201800 */
[----:B0-----:R-:W-:-:S06]  /*1610*/  @!P0 DFMA R2, R2, R4, R12 ;  /* 0x000000040202822b */ /* 0x001fcc000000000c */
[----:B------:R2:W4:Y:S05]  /*1620*/  @!P0 F2F.F32.F64 R11, R2 ;  /* 0x00000002000b8310 */ /* 0x00052a0000301000 */
.L_x_12:
[----:B------:R-:W-:Y:S05]  /*1630*/  BSYNC.RECONVERGENT B1 ;  /* 0x0000000000017941 */ /* 0x000fea0003800200 */
.L_x_11:
[----:B------:R-:W-:Y:S04]  /*1640*/  BSSY.RECONVERGENT B1, `(.L_x_13) ;  /* 0x000000b000017945 */ /* 0x000fe80003800200 */
[----:B------:R-:W-:Y:S05]  /*1650*/  @!P1 BRA `(.L_x_14) ;  /* 0x0000000000249947 */ /* 0x000fea0003800000 */
[----:B------:R-:W5:Y:S02]  /*1660*/  LDG.E.CONSTANT R20, desc[UR4][R20.64] ;  /* 0x0000000414147981 */ /* 0x000f64000c1e9900 */
[----:B-----5:R-:W-:-:S13]  /*1670*/  FSETP.NEU.AND P0, PT, R20, 1, PT ;  /* 0x3f8000001400780b */ /* 0x020fda0003f0d000 */
[----:B------:R-:W5:Y:S01]  /*1680*/  @!P0 LDC R4, c[0x0][0x3c4] ;  /* 0x0000f100ff048b82 */ /* 0x000f620000000800 */
[----:B0-2---:R-:W0:Y:S08]  /*1690*/  @!P0 F2F.F64.F32 R2, R26 ;  /* 0x0000001a00028310 */ /* 0x005e300000201800 */
[----:B------:R-:W-:Y:S01]  /*16a0*/  @!P0 F2F.F64.F32 R12, R6 ;  /* 0x00000006000c8310 */ /* 0x000fe20000201800 */
[----:B0-----:R-:W-:-:S07]  /*16b0*/  @!P0 DADD R2, R2, R2 ;  /* 0x0000000002028229 */ /* 0x001fce0000000002 */
[----:B-----5:R-:W0:Y:S02]  /*16c0*/  @!P0 F2F.F64.F32 R4, R4 ;  /* 0x0000000400048310 */ /* 0x020e240000201800 */
[----:B0-----:R-:W-:-:S06]  /*16d0*/  @!P0 DFMA R2, R2, R4, R12 ;  /* 0x000000040202822b */ /* 0x001fcc000000000c */
[----:B------:R0:W2:Y:S05]  /*16e0*/  @!P0 F2F.F32.F64 R7, R2 ;  /* 0x0000000200078310 */ /* 0x0000aa0000301000 */
.L_x_14:
[----:B------:R-:W-:Y:S05]  /*16f0*/  BSYNC.RECONVERGENT B1 ;  /* 0x0000000000017941 */ /* 0x000fea0003800200 */
.L_x_13:
[----:B------:R-:W-:Y:S05]  /*1700*/  @!P2 BRA `(.L_x_10) ;  /* 0x000000000024a947 */ /* 0x000fea0003800000 */
[----:B------:R-:W5:Y:S02]  /*1710*/  LDG.E.CONSTANT R24, desc[UR4][R24.64] ;  /* 0x0000000418187981 */ /* 0x000f64000c1e9900 */
[----:B-----5:R-:W-:-:S13]  /*1720*/  FSETP.NEU.AND P0, PT, R24, 1, PT ;  /* 0x3f8000001800780b */ /* 0x020fda0003f0d000 */
[----:B------:R-:W5:Y:S01]  /*1730*/  @!P0 LDC R4, c[0x0][0x3c4] ;  /* 0x0000f100ff048b82 */ /* 0x000f620000000800 */
[----:B------:R-:W2:Y:S08]  /*1740*/  @!P0 F2F.F64.F32 R26, R26 ;  /* 0x0000001a001a8310 */ /* 0x000eb00000201800 */
[----:B01----:R-:W-:Y:S01]  /*1750*/  @!P0 F2F.F64.F32 R12, R8 ;  /* 0x00000008000c8310 */ /* 0x003fe20000201800 */
[----:B--2---:R-:W-:-:S07]  /*1760*/  @!P0 DADD R2, R26, R26 ;  /* 0x000000001a028229 */ /* 0x004fce000000001a */
[----:B-----5:R-:W0:Y:S02]  /*1770*/  @!P0 F2F.F64.F32 R4, R4 ;  /* 0x0000000400048310 */ /* 0x020e240000201800 */
[----:B0-----:R-:W-:-:S06]  /*1780*/  @!P0 DFMA R2, R2, R4, R12 ;  /* 0x000000040202822b */ /* 0x001fcc000000000c */
[----:B------:R0:W1:Y:S05]  /*1790*/  @!P0 F2F.F32.F64 R9, R2 ;  /* 0x0000000200098310 */ /* 0x00006a0000301000 */
.L_x_10:
[----:B------:R-:W-:Y:S05]  /*17a0*/  BSYNC.RECONVERGENT B0 ;  /* 0x0000000000007941 */ /* 0x000fea0003800200 */
.L_x_4:
[----:B012---:R-:W0:Y:S02]  /*17b0*/  LDC.64 R2, c[0x0][0x380] ;  /* 0x0000e000ff027b82 */ /* 0x007e240000000a00 */
[----:B0-----:R-:W-:-:S05]  /*17c0*/  IMAD.WIDE R2, R0, 0x4, R2 ;  /* 0x0000000400027825 */ /* 0x001fca00078e0202 */
[----:B------:R-:W2:Y:S01]  /*17d0*/  LDG.E R0, desc[UR4][R2.64] ;  /* 0x0000000402007981 */ /* 0x000ea2000c1e1900 */
[----:B---345:R-:W-:Y:S01]  /*17e0*/  FADD R11, R11, R10 ;  /* 0x0000000a0b0b7221 */ /* 0x038fe20000000000 */
[----:B------:R-:W-:Y:S01]  /*17f0*/  UMOV UR6, 0x9999999a ;  /* 0x9999999a00067882 */ /* 0x000fe20000000000 */
[----:B------:R-:W-:Y:S02]  /*1800*/  UMOV UR7, 0x3fd99999 ;  /* 0x3fd9999900077882 */ /* 0x000fe40000000000 */
[----:B------:R-:W-:-:S04]  /*1810*/  FADD R6, R11, R6 ;  /* 0x000000060b067221 */ /* 0x000fc80000000000 */
[----:B------:R-:W-:-:S04]  /*1820*/  FADD R7, R6, R7 ;  /* 0x0000000706077221 */ /* 0x000fc80000000000 */
[----:B------:R-:W-:-:S04]  /*1830*/  FADD R8, R7, R8 ;  /* 0x0000000807087221 */ /* 0x000fc80000000000 */
[----:B------:R-:W-:-:S06]  /*1840*/  FADD R6, R8, R9 ;  /* 0x0000000908067221 */ /* 0x000fcc0000000000 */
[----:B------:R-:W-:Y:S08]  /*1850*/  F2F.F64.F32 R6, R6 ;  /* 0x0000000600067310 */ /* 0x000ff00000201800 */
[----:B--2---:R-:W0:Y:S02]  /*1860*/  F2F.F64.F32 R4, R0 ;  /* 0x0000000000047310 */ /* 0x004e240000201800 */
[----:B0-----:R-:W-:Y:S01]  /*1870*/  DMUL R4, R4, -UR6 ;  /* 0x8000000604047c28 */ /* 0x001fe20008000000 */
[----:B------:R-:W-:Y:S01]  /*1880*/  UMOV UR6, 0xdddddddd ;  /* 0xdddddddd00067882 */ /* 0x000fe20000000000 */
[----:B------:R-:W-:-:S06]  /*1890*/  UMOV UR7, 0x3fcddddd ;  /* 0x3fcddddd00077882 */ /* 0x000fcc0000000000 */
[----:B------:R-:W-:-:S10]  /*18a0*/  DFMA R4, R6, UR6, R4 ;  /* 0x0000000606047c2b */ /* 0x000fd40008000004 */
[----:B------:R-:W0:Y:S02]  /*18b0*/  F2F.F32.F64 R5, R4 ;  /* 0x0000000400057310 */ /* 0x000e240000301000 */
[----:B0-----:R-:W-:Y:S01]  /*18c0*/  STG.E desc[UR4][R2.64], R5 ;  /* 0x0000000502007986 */ /* 0x001fe2000c101904 */
[----:B------:R-:W-:Y:S05]  /*18d0*/  EXIT ;  /* 0x000000000000794d */ /* 0x000fea0003800000 */
        .weak           $__internal_0_$__cuda_sm3x_div_rn_noftz_f32_slowpath
        .type           $__internal_0_$__cuda_sm3x_div_rn_noftz_f32_slowpath,@function
        .size           $__internal_0_$__cuda_sm3x_div_rn_noftz_f32_slowpath,(.L_x_27 - $__internal_0_$__cuda_sm3x_div_rn_noftz_f32_slowpath)
$__internal_0_$__cuda_sm3x_div_rn_noftz_f32_slowpath:
[----:B------:R-:W-:Y:S01]  /*18e0*/  SHF.R.U32.HI R27, RZ, 0x17, R31 ;  /* 0x00000017ff1b7819 */ /* 0x000fe2000001161f */
[----:B------:R-:W-:Y:S01]  /*18f0*/  BSSY.RECONVERGENT B1, `(.L_x_15) ;  /* 0x0000064000017945 */ /* 0x000fe20003800200 */
[--C-:B------:R-:W-:Y:S01]  /*1900*/  SHF.R.U32.HI R26, RZ, 0x17, R30.reuse ;  /* 0x00000017ff1a7819 */ /* 0x100fe2000001161e */
[----:B------:R-:W-:Y:S01]  /*1910*/  IMAD.MOV.U32 R36, RZ, RZ, R30 ;  /* 0x000000ffff247224 */ /* 0x000fe200078e001e */
[----:B------:R-:W-:Y:S02]  /*1920*/  LOP3.LUT R27, R27, 0xff, RZ, 0xc0, !PT ;  /* 0x000000ff1b1b7812 */ /* 0x000fe400078ec0ff */
[----:B------:R-:W-:-:S03]  /*1930*/  LOP3.LUT R26, R26, 0xff, RZ, 0xc0, !PT ;  /* 0x000000ff1a1a7812 */ /* 0x000fc600078ec0ff */
[----:B------:R-:W-:Y:S01]  /*1940*/  VIADD R35, R27, 0xffffffff ;  /* 0xffffffff1b237836 */ /* 0x000fe20000000000 */
[----:B------:R-:W-:-:S04]  /*1950*/  IADD3 R34, PT, PT, R26, -0x1, RZ ;  /* 0xffffffff1a227810 */ /* 0x000fc80007ffe0ff */
[----:B------:R-:W-:-:S04]  /*1960*/  ISETP.GT.U32.AND P0, PT, R35, 0xfd, PT ;  /* 0x000000fd2300780c */ /* 0x000fc80003f04070 */
[----:B------:R-:W-:-:S13]  /*1970*/  ISETP.GT.U32.OR P0, PT, R34, 0xfd, P0 ;  /* 0x000000fd2200780c */ /* 0x000fda0000704470 */
[----:B------:R-:W-:Y:S01]  /*1980*/  @!P0 IMAD.MOV.U32 R33, RZ, RZ, RZ ;  /* 0x000000ffff218224 */ /* 0x000fe200078e00ff */
[----:B------:R-:W-:Y:S06]  /*1990*/  @!P0 BRA `(.L_x_16) ;  /* 0x0000000000608947 */ /* 0x000fec0003800000 */
[----:B------:R-:W-:Y:S01]  /*19a0*/  FSETP.GTU.FTZ.AND P0, PT, |R30|, +INF , PT ;  /* 0x7f8000001e00780b */ /* 0x000fe20003f1c200 */
[----:B------:R-:W-:Y:S01]  /*19b0*/  IMAD.MOV.U32 R37, RZ, RZ, R31 ;  /* 0x000000ffff257224 */ /* 0x000fe200078e001f */
[----:B------:R-:W-:-:S04]  /*19c0*/  FSETP.GTU.FTZ.AND P1, PT, |R31|, +INF , PT ;  /* 0x7f8000001f00780b */ /* 0x000fc80003f3c200 */
[----:B------:R-:W-:-:S13]  /*19d0*/  PLOP3.LUT P0, PT, P0, P1, PT, 0xf8, 0x8f ;  /* 0x00000000008f781c */ /* 0x000fda0000703f70 */
[----:B------:R-:W-:Y:S05]  /*19e0*/  @P0 BRA `(.L_x_17) ;  /* 0x00000004004c0947 */ /* 0x000fea0003800000 */
[----:B------:R-:W-:-:S13]  /*19f0*/  LOP3.LUT P0, RZ, R31, 0x7fffffff, R36, 0xc8, !PT ;  /* 0x7fffffff1fff7812 */ /* 0x000fda000780c824 */
[----:B------:R-:W-:Y:S05]  /*1a00*/  @!P0 BRA `(.L_x_18) ;  /* 0x00000004003c8947 */ /* 0x000fea0003800000 */
[C---:B------:R-:W-:Y:S02]  /*1a10*/  FSETP.NEU.FTZ.AND P0, PT, |R30|.reuse, +INF , PT ;  /* 0x7f8000001e00780b */ /* 0x040fe40003f1d200 */
[----:B------:R-:W-:Y:S02]  /*1a20*/  FSETP.NEU.FTZ.AND P3, PT, |R37|, +INF , PT ;  /* 0x7f8000002500780b */ /* 0x000fe40003f7d200 */
[----:B------:R-:W-:-:S11]  /*1a30*/  FSETP.NEU.FTZ.AND P1, PT, |R30|, +INF , PT ;  /* 0x7f8000001e00780b */ /* 0x000fd60003f3d200 */
[----:B------:R-:W-:Y:S05]  /*1a40*/  @!P3 BRA !P0, `(.L_x_18) ;  /* 0x00000004002cb947 */ /* 0x000fea0004000000 */
[----:B------:R-:W-:-:S04]  /*1a50*/  LOP3.LUT P0, RZ, R36, 0x7fffffff, RZ, 0xc0, !PT ;  /* 0x7fffffff24ff7812 */ /* 0x000fc8000780c0ff */
[----:B------:R-:W-:-:S13]  /*1a60*/  PLOP3.LUT P0, PT, P3, P0, PT, 0x2f, 0xf2 ;  /* 0x0000000000f2781c */ /* 0x000fda0001f00577 */
[----:B------:R-:W-:Y:S05]  /*1a70*/  @P0 BRA `(.L_x_19) ;  /* 0x0000000400180947 */ /* 0x000fea0003800000 */
[----:B------:R-:W-:-:S04]  /*1a80*/  LOP3.LUT P0, RZ, R31, 0x7fffffff, RZ, 0xc0, !PT ;  /* 0x7fffffff1fff7812 */ /* 0x000fc8000780c0ff */
[----:B------:R-:W-:-:S13]  /*1a90*/  PLOP3.LUT P0, PT, P1, P0, PT, 0x2f, 0xf2 ;  /* 0x0000000000f2781c */ /* 0x000fda0000f00577 */
[----:B------:R-:W-:Y:S05]  /*1aa0*/  @P0 BRA `(.L_x_20) ;  /* 0x0000000400000947 */ /* 0x000fea0003800000 */
[----:B------:R-:W-:Y:S02]  /*1ab0*/  ISETP.GE.AND P0, PT, R34, RZ, PT ;  /* 0x000000ff2200720c */ /* 0x000fe40003f06270 */
[----:B------:R-:W-:-:S11]  /*1ac0*/  ISETP.GE.AND P1, PT, R35, RZ, PT ;  /* 0x000000ff2300720c */ /* 0x000fd60003f26270 */
[----:B------:R-:W-:Y:S01]  /*1ad0*/  @P0 MOV R33, RZ ;  /* 0x000000ff00210202 */ /* 0x000fe20000000f00 */
[----:B------:R-:W-:Y:S02]  /*1ae0*/  @!P0 IMAD.MOV.U32 R33, RZ, RZ, -0x40 ;  /* 0xffffffc0ff218424 */ /* 0x000fe400078e00ff */
[----:B------:R-:W-:Y:S01]  /*1af0*/  @!P0 FFMA R36, R30, 1.84467440737095516160e+19, RZ ;  /* 0x5f8000001e248823 */ /* 0x000fe200000000ff */
[----:B------:R-:W-:Y:S01]  /*1b00*/  @!P1 FFMA R31, R37, 1.84467440737095516160e+19, RZ ;  /* 0x5f800000251f9823 */ /* 0x000fe200000000ff */
[----:B------:R-:W-:-:S07]  /*1b10*/  @!P1 VIADD R33, R33, 0x40 ;  /* 0x0000004021219836 */ /* 0x000fce0000000000 */
.L_x_16:
[----:B------:R-:W-:Y:S01]  /*1b20*/  LEA R30, R27, 0xc0800000, 0x17 ;  /* 0xc08000001b1e7811 */ /* 0x000fe200078eb8ff */
[----:B------:R-:W-:Y:S04]  /*1b30*/  BSSY.RECONVERGENT B2, `(.L_x_21) ;  /* 0x0000036000027945 */ /* 0x000fe80003800200 */
[----:B------:R-:W-:Y:S01]  /*1b40*/  IMAD.IADD R37, R31, 0x1, -R30 ;  /* 0x000000011f257824 */ /* 0x000fe200078e0a1e */
[----:B------:R-:W-:-:S03]  /*1b50*/  IADD3 R30, PT, PT, R26, -0x7f, RZ ;  /* 0xffffff811a1e7810 */ /* 0x000fc60007ffe0ff */
[----:B------:R-:W0:Y:S01]  /*1b60*/  MUFU.RCP R34, R37 ;  /* 0x0000002500227308 */ /* 0x000e220000001000 */
[----:B------:R-:W-:Y:S01]  /*1b70*/  FADD.FTZ R35, -R37, -RZ ;  /* 0x800000ff25237221 */ /* 0x000fe20000010100 */
[C---:B------:R-:W-:Y:S01]  /*1b80*/  IMAD R26, R30.reuse, -0x800000, R36 ;  /* 0xff8000001e1a7824 */ /* 0x040fe200078e0224 */
[----:B------:R-:W-:-:S05]  /*1b90*/  IADD3 R30, PT, PT, R30, 0x7f, -R27 ;  /* 0x0000007f1e1e7810 */ /* 0x000fca0007ffe81b */
[----:B------:R-:W-:Y:S02]  /*1ba0*/  IMAD.IADD R30, R30, 0x1, R33 ;  /* 0x000000011e1e7824 */ /* 0x000fe400078e0221 */
[----:B0-----:R-:W-:-:S04]  /*1bb0*/  FFMA R31, R34, R35, 1 ;  /* 0x3f800000221f7423 */ /* 0x001fc80000000023 */
[----:B------:R-:W-:-:S04]  /*1bc0*/  FFMA R31, R34, R31, R34 ;  /* 0x0000001f221f7223 */ /* 0x000fc80000000022 */
[----:B------:R-:W-:-:S04]  /*1bd0*/  FFMA R34, R26, R31, RZ ;  /* 0x0000001f1a227223 */ /* 0x000fc800000000ff */
[----:B------:R-:W-:-:S04]  /*1be0*/  FFMA R27, R35, R34, R26 ;  /* 0x00000022231b7223 */ /* 0x000fc8000000001a */
[----:B------:R-:W-:-:S04]  /*1bf0*/  FFMA R34, R31, R27, R34 ;  /* 0x0000001b1f227223 */ /* 0x000fc80000000022 */
[----:B------:R-:W-:-:S04]  /*1c00*/  FFMA R35, R35, R34, R26 ;  /* 0x0000002223237223 */ /* 0x000fc8000000001a */
[----:B------:R-:W-:-:S05]  /*1c10*/  FFMA R26, R31, R35, R34 ;  /* 0x000000231f1a7223 */ /* 0x000fca0000000022 */
[----:B------:R-:W-:-:S04]  /*1c20*/  SHF.R.U32.HI R27, RZ, 0x17, R26 ;  /* 0x00000017ff1b7819 */ /* 0x000fc8000001161a */
[----:B------:R-:W-:-:S05]  /*1c30*/  LOP3.LUT R27, R27, 0xff, RZ, 0xc0, !PT ;  /* 0x000000ff1b1b7812 */ /* 0x000fca00078ec0ff */
[----:B------:R-:W-:-:S04]  /*1c40*/  IMAD.IADD R27, R27, 0x1, R30 ;  /* 0x000000011b1b7824 */ /* 0x000fc800078e021e */
[----:B------:R-:W-:-:S05]  /*1c50*/  VIADD R33, R27, 0xffffffff ;  /* 0xffffffff1b217836 */ /* 0x000fca0000000000 */
[----:B------:R-:W-:-:S13]  /*1c60*/  ISETP.GE.U32.AND P0, PT, R33, 0xfe, PT ;  /* 0x000000fe2100780c */ /* 0x000fda0003f06070 */
[----:B------:R-:W-:Y:S05]  /*1c70*/  @!P0 BRA `(.L_x_22) ;  /* 0x0000000000808947 */ /* 0x000fea0003800000 */
[----:B------:R-:W-:-:S13]  /*1c80*/  ISETP.GT.AND P0, PT, R27, 0xfe, PT ;  /* 0x000000fe1b00780c */ /* 0x000fda0003f04270 */
[----:B------:R-:W-:Y:S05]  /*1c90*/  @P0 BRA `(.L_x_23) ;  /* 0x00000000006c0947 */ /* 0x000fea0003800000 */
[----:B------:R-:W-:-:S13]  /*1ca0*/  ISETP.GE.AND P0, PT, R27, 0x1, PT ;  /* 0x000000011b00780c */ /* 0x000fda0003f06270 */
[----:B------:R-:W-:Y:S05]  /*1cb0*/  @P0 BRA `(.L_x_24) ;  /* 0x0000000000740947 */ /* 0x000fea0003800000 */
[----:B------:R-:W-:Y:S02]  /*1cc0*/  ISETP.GE.AND P0, PT, R27, -0x18, PT ;  /* 0xffffffe81b00780c */ /* 0x000fe40003f06270 */
[----:B------:R-:W-:-:S11]  /*1cd0*/  LOP3.LUT R26, R26, 0x80000000, RZ, 0xc0, !PT ;  /* 0x800000001a1a7812 */ /* 0x000fd600078ec0ff */
[----:B------:R-:W-:Y:S05]  /*1ce0*/  @!P0 BRA `(.L_x_24) ;  /* 0x0000000000688947 */ /* 0x000fea0003800000 */
[CCC-:B------:R-:W-:Y:S01]  /*1cf0*/  FFMA.RZ R33, R31.reuse, R35.reuse, R34.reuse ;  /* 0x000000231f217223 */ /* 0x1c0fe2000000c022 */
[CCC-:B------:R-:W-:Y:S01]  /*1d00*/  FFMA.RP R30, R31.reuse, R35.reuse, R34.reuse ;  /* 0x000000231f1e7223 */ /* 0x1c0fe20000008022 */
[----:B------:R-:W-:Y:S01]  /*1d10*/  FFMA.RM R31, R31, R35, R34 ;  /* 0x000000231f1f7223 */ /* 0x000fe20000004022 */
[----:B------:R-:W-:Y:S01]  /*1d20*/  IMAD.MOV R34, RZ, RZ, -R27 ;  /* 0x000000ffff227224 */ /* 0x000fe200078e0a1b */
[----:B------:R-:W-:Y:S02]  /*1d30*/  ISETP.NE.AND P3, PT, R27, RZ, PT ;  /* 0x000000ff1b00720c */ /* 0x000fe40003f65270 */
[----:B------:R-:W-:Y:S02]  /*1d40*/  LOP3.LUT R33, R33, 0x7fffff, RZ, 0xc0, !PT ;  /* 0x007fffff21217812 */ /* 0x000fe400078ec0ff */
[----:B------:R-:W-:Y:S02]  /*1d50*/  FSETP.NEU.FTZ.AND P0, PT, R30, R31, PT ;  /* 0x0000001f1e00720b */ /* 0x000fe40003f1d000 */
[----:B------:R-:W-:-:S02]  /*1d60*/  IADD3 R30, PT, PT, R27, 0x20, RZ ;  /* 0x000000201b1e7810 */ /* 0x000fc40007ffe0ff */
[----:B------:R-:W-:Y:S02]  /*1d70*/  LOP3.LUT R33, R33, 0x800000, RZ, 0xfc, !PT ;  /* 0x0080000021217812 */ /* 0x000fe400078efcff */
[----:B------:R-:W-:Y:S02]  /*1d80*/  ISETP.NE.AND P1, PT, R27, RZ, PT ;  /* 0x000000ff1b00720c */ /* 0x000fe40003f25270 */
[----:B------:R-:W-:Y:S02]  /*1d90*/  SHF.L.U32 R30, R33, R30, RZ ;  /* 0x0000001e211e7219 */ /* 0x000fe400000006ff */
[----:B------:R-:W-:Y:S02]  /*1da0*/  SEL R34, R34, RZ, P3 ;  /* 0x000000ff22227207 */ /* 0x000fe40001800000 */
[----:B------:R-:W-:Y:S02]  /*1db0*/  ISETP.NE.AND P1, PT, R30, RZ, P1 ;  /* 0x000000ff1e00720c */ /* 0x000fe40000f25270 */
[----:B------:R-:W-:-:S02]  /*1dc0*/  SHF.R.U32.HI R34, RZ, R34, R33 ;  /* 0x00000022ff227219 */ /* 0x000fc40000011621 */
[----:B------:R-:W-:Y:S02]  /*1dd0*/  PLOP3.LUT P0, PT, P0, P1, PT, 0xf8, 0x8f ;  /* 0x00000000008f781c */ /* 0x000fe40000703f70 */
[----:B------:R-:W-:Y:S02]  /*1de0*/  SHF.R.U32.HI R30, RZ, 0x1, R34 ;  /* 0x00000001ff1e7819 */ /* 0x000fe40000011622 */
[----:B------:R-:W-:-:S04]  /*1df0*/  SEL R27, RZ, 0x1, !P0 ;  /* 0x00000001ff1b7807 */ /* 0x000fc80004000000 */
[----:B------:R-:W-:-:S04]  /*1e00*/  LOP3.LUT R27, R27, 0x1, R30, 0xf8, !PT ;  /* 0x000000011b1b7812 */ /* 0x000fc800078ef81e */
[----:B------:R-:W-:-:S05]  /*1e10*/  LOP3.LUT R27, R27, R34, RZ, 0xc0, !PT ;  /* 0x000000221b1b7212 */ /* 0x000fca00078ec0ff */
[----:B------:R-:W-:-:S05]  /*1e20*/  IMAD.IADD R27, R30, 0x1, R27 ;  /* 0x000000011e1b7824 */ /* 0x000fca00078e021b */
[----:B------:R-:W-:Y:S01]  /*1e30*/  LOP3.LUT R26, R27, R26, RZ, 0xfc, !PT ;  /* 0x0000001a1b1a7212 */ /* 0x000fe200078efcff */
[----:B------:R-:W-:Y:S06]  /*1e40*/  BRA `(.L_x_24) ;  /* 0x0000000000107947 */ /* 0x000fec0003800000 */
.L_x_23:
[----:B------:R-:W-:-:S04]  /*1e50*/  LOP3.LUT R26, R26, 0x80000000, RZ, 0xc0, !PT ;  /* 0x800000001a1a7812 */ /* 0x000fc800078ec0ff */
[----:B------:R-:W-:Y:S01]  /*1e60*/  LOP3.LUT R26, R26, 0x7f800000, RZ, 0xfc, !PT ;  /* 0x7f8000001a1a7812 */ /* 0x000fe200078efcff */
[----:B------:R-:W-:Y:S06]  /*1e70*/  BRA `(.L_x_24) ;  /* 0x0000000000047947 */ /* 0x000fec0003800000 */
.L_x_22:
[----:B------:R-:W-:-:S07]  /*1e80*/  IMAD R26, R30, 0x800000, R26 ;  /* 0x008000001e1a7824 */ /* 0x000fce00078e021a */
.L_x_24:
[----:B------:R-:W-:Y:S05]  /*1e90*/  BSYNC.RECONVERGENT B2 ;  /* 0x0000000000027941 */ /* 0x000fea0003800200 */
.L_x_21:
[----:B------:R-:W-:Y:S05]  /*1ea0*/  BRA `(.L_x_25) ;  /* 0x0000000000207947 */ /* 0x000fea0003800000 */
.L_x_20:
[----:B------:R-:W-:-:S04]  /*1eb0*/  LOP3.LUT R26, R31, 0x80000000, R36, 0x48, !PT ;  /* 0x800000001f1a7812 */ /* 0x000fc800078e4824 */
[----:B------:R-:W-:Y:S01]  /*1ec0*/  LOP3.LUT R26, R26, 0x7f800000, RZ, 0xfc, !PT ;  /* 0x7f8000001a1a7812 */ /* 0x000fe200078efcff */
[----:B------:R-:W-:Y:S06]  /*1ed0*/  BRA `(.L_x_25) ;  /* 0x0000000000147947 */ /* 0x000fec0003800000 */
.L_x_19:
[----:B------:R-:W-:Y:S01]  /*1ee0*/  LOP3.LUT R26, R31, 0x80000000, R36, 0x48, !PT ;  /* 0x800000001f1a7812 */ /* 0x000fe200078e4824 */
[----:B------:R-:W-:Y:S06]  /*1ef0*/  BRA `(.L_x_25) ;  /* 0x00000000000c7947 */ /* 0x000fec0003800000 */
.L_x_18:
[----:B------:R-:W0:Y:S01]  /*1f00*/  MUFU.RSQ R26, -QNAN ;  /* 0xffc00000001a7908 */ /* 0x000e220000001400 */
[----:B------:R-:W-:Y:S05]  /*1f10*/  BRA `(.L_x_25) ;  /* 0x0000000000047947 */ /* 0x000fea0003800000 */
.L_x_17:
[----:B------:R-:W-:-:S07]  /*1f20*/  FADD.FTZ R26, R30, R37 ;  /* 0x000000251e1a7221 */ /* 0x000fce0000010000 */
.L_x_25:
[----:B------:R-:W-:Y:S05]  /*1f30*/  BSYNC.RECONVERGENT B1 ;  /* 0x0000000000017941 */ /* 0x000fea0003800200 */
.L_x_15:
[----:B0-----:R-:W-:Y:S01]  /*1f40*/  MOV R30, R26 ;  /* 0x0000001a001e7202 */ /* 0x001fe20000000f00 */
[----:B------:R-:W-:Y:S02]  /*1f50*/  IMAD.MOV.U32 R26, RZ, RZ, R32 ;  /* 0x000000ffff1a7224 */ /* 0x000fe400078e0020 */
[----:B------:R-:W-:-:S04]  /*1f60*/  IMAD.MOV.U32 R27, RZ, RZ, 0x0 ;  /* 0x00000000ff1b7424 */ /* 0x000fc800078e00ff */
[----:B------:R-:W-:Y:S05]  /*1f70*/  RET.REL.NODEC R26 `(eddyLaplaceMove) ;  /* 0xffffffe01a207950 */ /* 0x000fea0003c3ffff */
.L_x_26:
[----:B------:R-:W-:-:S00]  /*1f80*/  BRA `(.L_x_26) ;  /* 0xfffffffc00fc7947 */ /* 0x000fc0000383ffff */
[----:B------:R-:W-:-:S00]  /*1f90*/  NOP ;  /* 0x0000000000007918 */ /* 0x000fc00000000000 */
        /* <DEDUP_REMOVED lines=14> */
.L_x_27:


//--------------------- .nv.shared.reserved.0     --------------------------
	.section	.nv.shared.reserved.0,"aw",@nobits
	.weak		__nv_reservedSMEM_offset_0_alias
	.size		__nv_reservedSMEM_offset_0_alias, 0, 64
	.other		__nv_reservedSMEM_offset_0_alias,@"STO_CUDA_RESERVED_SHARED STV_DEFAULT"
__nv_reservedSMEM_offset_0_alias:
	.zero		0
	.zero		64


//--------------------- .nv.constant0.eddyLaplaceMove --------------------------
	.section	.nv.constant0.eddyLaplaceMove,"a",@progbits
	.sectionflags	@""
	.align	4
.nv.constant0.eddyLaplaceMove:
	.zero		968


//--------------------- SYMBOLS --------------------------

	.type		.nv.reservedSmem.offset0,@object
	.size		.nv.reservedSmem.offset0,0x4
